	.target	sm_100a

	.elftype	@"ET_EXEC"


//--------------------- .note.nv.tkinfo           --------------------------
	.section	.note.nv.tkinfo,"",@"SHT_NOTE"
	.sectionflags	@"SHF_NOTE_NV_TKINFO"
	.tkinfo
        /*0018*/ 	.word	0x00000002
        /*0030*/ 	.string	""
        /*0030*/ 	.string	"ptxas"
        /*0030*/ 	.string	"Cuda compilation tools, release 13.0, V13.0.88"
        /*0030*/ 	.string	"Build cuda_13.0.r13.0/compiler.36424714_0"
        /*0030*/ 	.string	"-arch sm_100a -m 64 "



//--------------------- .note.nv.cuinfo           --------------------------
	.section	.note.nv.cuinfo,"",@"SHT_NOTE"
	.sectionflags	@"SHF_NOTE_NV_CUINFO"
        /*0018*/ 	.short	0x0002
        /*001a*/ 	.short	0x0064
        /*001c*/ 	.short	0x0082
	.zero		2


//--------------------- .nv.info                  --------------------------
	.section	.nv.info,"",@"SHT_CUDA_INFO"
	.align	4


	//----- nvinfo : EIATTR_REGCOUNT
	.align		4
        /*0000*/ 	.byte	0x04, 0x2f
        /*0002*/ 	.short	(.L_19 - .L_18)
	.align		4
.L_18:
        /*0004*/ 	.word	index@(_ZN7cutlass13device_kernelINS_4gemm6kernel13GemmUniversalIN4cute5tupleIJiiiiEEENS1_10collective13CollectiveMmaINS1_35MainloopSm100TmaUmmaWarpSpecializedILi13ELi2ELi4ENS5_IJNS4_1CILi1EEENSA_ILi4EEESB_EEEEENS5_IJNSA_ILi64EEESF_NSA_ILi128EEEEEENS_12float_e4m3_tENS5_IJlSB_lEEESI_SJ_NS4_8TiledMMAINS4_8MMA_AtomIJNS4_10MMA_TraitsINS4_19SM100_MMA_F8F6F4_SSEJSI_SI_fSF_SF_NS4_17integral_constantINS4_4UMMA5MajorELSQ_0EEESR_NSO_INSP_7ScaleInELSS_0EEEST_EEEEEENS4_6LayoutINS5_IJSB_SB_SB_EEENS5_IJNSA_ILi0EEESY_SY_EEEEENS5_IJNS4_10UnderscoreES11_S11_EEEEENS4_23SM90_TMA_LOAD_MULTICASTENS4_14ComposedLayoutINS4_7SwizzleILi3ELi4ELi3EEENS4_18smem_ptr_flag_bitsILi8EEENSW_INS5_IJNSA_ILi8EEESG_EEENS5_IJSG_SB_EEEEEEEvNS4_8identityENS4_13SM90_TMA_LOADES1E_vS1F_EENS_8epilogue10collective18CollectiveEpilogueINS1I_23Sm100TmaWarpSpecializedILi1ELi1ELi32ELb0ELb0EEEJSH_NS5_IJNSW_ISF_SB_EES1N_EEESI_SJ_SI_SJ_NS1I_6fusion15FusionCallbacksIS1M_NS1P_17LinearCombinationISI_fSI_fLNS_15FloatRoundStyleE2EEESH_S1O_JEEENS4_5SM1004TMEM4LOAD26SM100_TMEM_LOAD_16dp32b32xES1G_NS15_INS16_ILi2ELi4ELi3EEES19_NSW_INS5_IJS1A_SF_EEENS5_IJSF_SB_EEEEEEENS4_39AutoVectorizingCopyWithAssumedAlignmentILi128EEENS4_14SM90_TMA_STOREES23_S25_S25_EEEvvEEEEvNT_6ParamsE)
        /*0008*/ 	.word	0x00000059


	//----- nvinfo : EIATTR_FRAME_SIZE
	.align		4
.L_19:
        /*000c*/ 	.byte	0x04, 0x11
        /*000e*/ 	.short	(.L_21 - .L_20)
	.align		4
.L_20:
        /*0010*/ 	.word	index@($__internal_2_$__cuda_sm10x_tcgen05_guardrail_trap_unallocated_columns_being_dealloced)
        /*0014*/ 	.word	0x00000000


	//----- nvinfo : EIATTR_FRAME_SIZE
	.align		4
.L_21:
        /*0018*/ 	.byte	0x04, 0x11
        /*001a*/ 	.short	(.L_23 - .L_22)
	.align		4
.L_22:
        /*001c*/ 	.word	index@($__internal_1_$__cuda_sm10x_tcgen05_guardrail_trap_phase_invalid_during_alloc)
        /*0020*/ 	.word	0x00000000


	//----- nvinfo : EIATTR_FRAME_SIZE
	.align		4
.L_23:
        /*0024*/ 	.byte	0x04, 0x11
        /*0026*/ 	.short	(.L_25 - .L_24)
	.align		4
.L_24:
        /*0028*/ 	.word	index@($__internal_0_$__cuda_sm10x_tcgen05_guardrail_trap_col_being_dealloced_not_returned_by_alloc)
        /*002c*/ 	.word	0x00000000


	//----- nvinfo : EIATTR_FRAME_SIZE
	.align		4
.L_25:
        /*0030*/ 	.byte	0x04, 0x11
        /*0032*/ 	.short	(.L_27 - .L_26)
	.align		4
.L_26:
        /*0034*/ 	.word	index@(_ZN7cutlass13device_kernelINS_4gemm6kernel13GemmUniversalIN4cute5tupleIJiiiiEEENS1_10collective13CollectiveMmaINS1_35MainloopSm100TmaUmmaWarpSpecializedILi13ELi2ELi4ENS5_IJNS4_1CILi1EEENSA_ILi4EEESB_EEEEENS5_IJNSA_ILi64EEESF_NSA_ILi128EEEEEENS_12float_e4m3_tENS5_IJlSB_lEEESI_SJ_NS4_8TiledMMAINS4_8MMA_AtomIJNS4_10MMA_TraitsINS4_19SM100_MMA_F8F6F4_SSEJSI_SI_fSF_SF_NS4_17integral_constantINS4_4UMMA5MajorELSQ_0EEESR_NSO_INSP_7ScaleInELSS_0EEEST_EEEEEENS4_6LayoutINS5_IJSB_SB_SB_EEENS5_IJNSA_ILi0EEESY_SY_EEEEENS5_IJNS4_10UnderscoreES11_S11_EEEEENS4_23SM90_TMA_LOAD_MULTICASTENS4_14ComposedLayoutINS4_7SwizzleILi3ELi4ELi3EEENS4_18smem_ptr_flag_bitsILi8EEENSW_INS5_IJNSA_ILi8EEESG_EEENS5_IJSG_SB_EEEEEEEvNS4_8identityENS4_13SM90_TMA_LOADES1E_vS1F_EENS_8epilogue10collective18CollectiveEpilogueINS1I_23Sm100TmaWarpSpecializedILi1ELi1ELi32ELb0ELb0EEEJSH_NS5_IJNSW_ISF_SB_EES1N_EEESI_SJ_SI_SJ_NS1I_6fusion15FusionCallbacksIS1M_NS1P_17LinearCombinationISI_fSI_fLNS_15FloatRoundStyleE2EEESH_S1O_JEEENS4_5SM1004TMEM4LOAD26SM100_TMEM_LOAD_16dp32b32xES1G_NS15_INS16_ILi2ELi4ELi3EEES19_NSW_INS5_IJS1A_SF_EEENS5_IJSF_SB_EEEEEEENS4_39AutoVectorizingCopyWithAssumedAlignmentILi128EEENS4_14SM90_TMA_STOREES23_S25_S25_EEEvvEEEEvNT_6ParamsE)
        /*0038*/ 	.word	0x00000000


	//----- nvinfo : EIATTR_MIN_STACK_SIZE
	.align		4
.L_27:
        /*003c*/ 	.byte	0x04, 0x12
        /*003e*/ 	.short	(.L_29 - .L_28)
	.align		4
.L_28:
        /*0040*/ 	.word	index@(_ZN7cutlass13device_kernelINS_4gemm6kernel13GemmUniversalIN4cute5tupleIJiiiiEEENS1_10collective13CollectiveMmaINS1_35MainloopSm100TmaUmmaWarpSpecializedILi13ELi2ELi4ENS5_IJNS4_1CILi1EEENSA_ILi4EEESB_EEEEENS5_IJNSA_ILi64EEESF_NSA_ILi128EEEEEENS_12float_e4m3_tENS5_IJlSB_lEEESI_SJ_NS4_8TiledMMAINS4_8MMA_AtomIJNS4_10MMA_TraitsINS4_19SM100_MMA_F8F6F4_SSEJSI_SI_fSF_SF_NS4_17integral_constantINS4_4UMMA5MajorELSQ_0EEESR_NSO_INSP_7ScaleInELSS_0EEEST_EEEEEENS4_6LayoutINS5_IJSB_SB_SB_EEENS5_IJNSA_ILi0EEESY_SY_EEEEENS5_IJNS4_10UnderscoreES11_S11_EEEEENS4_23SM90_TMA_LOAD_MULTICASTENS4_14ComposedLayoutINS4_7SwizzleILi3ELi4ELi3EEENS4_18smem_ptr_flag_bitsILi8EEENSW_INS5_IJNSA_ILi8EEESG_EEENS5_IJSG_SB_EEEEEEEvNS4_8identityENS4_13SM90_TMA_LOADES1E_vS1F_EENS_8epilogue10collective18CollectiveEpilogueINS1I_23Sm100TmaWarpSpecializedILi1ELi1ELi32ELb0ELb0EEEJSH_NS5_IJNSW_ISF_SB_EES1N_EEESI_SJ_SI_SJ_NS1I_6fusion15FusionCallbacksIS1M_NS1P_17LinearCombinationISI_fSI_fLNS_15FloatRoundStyleE2EEESH_S1O_JEEENS4_5SM1004TMEM4LOAD26SM100_TMEM_LOAD_16dp32b32xES1G_NS15_INS16_ILi2ELi4ELi3EEES19_NSW_INS5_IJS1A_SF_EEENS5_IJSF_SB_EEEEEEENS4_39AutoVectorizingCopyWithAssumedAlignmentILi128EEENS4_14SM90_TMA_STOREES23_S25_S25_EEEvvEEEEvNT_6ParamsE)
        /*0044*/ 	.word	0x00000000
.L_29:


//--------------------- .nv.compat                --------------------------
	.section	.nv.compat,"",@"SHT_CUDA_COMPAT_INFO"
	.align	4
        /*0000*/ 	.byte	0x02, 0x09, 0x01, 0x00, 0x02, 0x02, 0x02, 0x00, 0x02, 0x05, 0x05, 0x00, 0x03, 0x07, 0x01, 0x01
        /*0010*/ 	.byte	0x02, 0x03, 0x01, 0x00, 0x02, 0x06, 0x01, 0x00, 0x04, 0x0b, 0x08, 0x00, 0x09, 0x00, 0x00, 0x00
        /*0020*/ 	.byte	0x00, 0x00, 0x00, 0x00


//--------------------- .nv.info._ZN7cutlass13device_kernelINS_4gemm6kernel13GemmUniversalIN4cute5tupleIJiiiiEEENS1_10collective13CollectiveMmaINS1_35MainloopSm100TmaUmmaWarpSpecializedILi13ELi2ELi4ENS5_IJNS4_1CILi1EEENSA_ILi4EEESB_EEEEENS5_IJNSA_ILi64EEESF_NSA_ILi128EEEEEENS_12float_e4m3_tENS5_IJlSB_lEEESI_SJ_NS4_8TiledMMAINS4_8MMA_AtomIJNS4_10MMA_TraitsINS4_19SM100_MMA_F8F6F4_SSEJSI_SI_fSF_SF_NS4_17integral_constantINS4_4UMMA5MajorELSQ_0EEESR_NSO_INSP_7ScaleInELSS_0EEEST_EEEEEENS4_6LayoutINS5_IJSB_SB_SB_EEENS5_IJNSA_ILi0EEESY_SY_EEEEENS5_IJNS4_10UnderscoreES11_S11_EEEEENS4_23SM90_TMA_LOAD_MULTICASTENS4_14ComposedLayoutINS4_7SwizzleILi3ELi4ELi3EEENS4_18smem_ptr_flag_bitsILi8EEENSW_INS5_IJNSA_ILi8EEESG_EEENS5_IJSG_SB_EEEEEEEvNS4_8identityENS4_13SM90_TMA_LOADES1E_vS1F_EENS_8epilogue10collective18CollectiveEpilogueINS1I_23Sm100TmaWarpSpecializedILi1ELi1ELi32ELb0ELb0EEEJSH_NS5_IJNSW_ISF_SB_EES1N_EEESI_SJ_SI_SJ_NS1I_6fusion15FusionCallbacksIS1M_NS1P_17LinearCombinationISI_fSI_fLNS_15FloatRoundStyleE2EEESH_S1O_JEEENS4_5SM1004TMEM4LOAD26SM100_TMEM_LOAD_16dp32b32xES1G_NS15_INS16_ILi2ELi4ELi3EEES19_NSW_INS5_IJS1A_SF_EEENS5_IJSF_SB_EEEEEEENS4_39AutoVectorizingCopyWithAssumedAlignmentILi128EEENS4_14SM90_TMA_STOREES23_S25_S25_EEEvvEEEEvNT_6ParamsE --------------------------
	.section	.nv.info._ZN7cutlass13device_kernelINS_4gemm6kernel13GemmUniversalIN4cute5tupleIJiiiiEEENS1_10collective13CollectiveMmaINS1_35MainloopSm100TmaUmmaWarpSpecializedILi13ELi2ELi4ENS5_IJNS4_1CILi1EEENSA_ILi4EEESB_EEEEENS5_IJNSA_ILi64EEESF_NSA_ILi128EEEEEENS_12float_e4m3_tENS5_IJlSB_lEEESI_SJ_NS4_8TiledMMAINS4_8MMA_AtomIJNS4_10MMA_TraitsINS4_19SM100_MMA_F8F6F4_SSEJSI_SI_fSF_SF_NS4_17integral_constantINS4_4UMMA5MajorELSQ_0EEESR_NSO_INSP_7ScaleInELSS_0EEEST_EEEEEENS4_6LayoutINS5_IJSB_SB_SB_EEENS5_IJNSA_ILi0EEESY_SY_EEEEENS5_IJNS4_10UnderscoreES11_S11_EEEEENS4_23SM90_TMA_LOAD_MULTICASTENS4_14ComposedLayoutINS4_7SwizzleILi3ELi4ELi3EEENS4_18smem_ptr_flag_bitsILi8EEENSW_INS5_IJNSA_ILi8EEESG_EEENS5_IJSG_SB_EEEEEEEvNS4_8identityENS4_13SM90_TMA_LOADES1E_vS1F_EENS_8epilogue10collective18CollectiveEpilogueINS1I_23Sm100TmaWarpSpecializedILi1ELi1ELi32ELb0ELb0EEEJSH_NS5_IJNSW_ISF_SB_EES1N_EEESI_SJ_SI_SJ_NS1I_6fusion15FusionCallbacksIS1M_NS1P_17LinearCombinationISI_fSI_fLNS_15FloatRoundStyleE2EEESH_S1O_JEEENS4_5SM1004TMEM4LOAD26SM100_TMEM_LOAD_16dp32b32xES1G_NS15_INS16_ILi2ELi4ELi3EEES19_NSW_INS5_IJS1A_SF_EEENS5_IJSF_SB_EEEEEEENS4_39AutoVectorizingCopyWithAssumedAlignmentILi128EEENS4_14SM90_TMA_STOREES23_S25_S25_EEEvvEEEEvNT_6ParamsE,"",@"SHT_CUDA_INFO"
	.sectionflags	@""
	.align	4


	//----- nvinfo : EIATTR_CUDA_API_VERSION
	.align		4
        /*0000*/ 	.byte	0x04, 0x37
        /*0002*/ 	.short	(.L_31 - .L_30)
.L_30:
        /*0004*/ 	.word	0x00000082


	//----- nvinfo : EIATTR_KPARAM_INFO
	.align		4
.L_31:
        /*0008*/ 	.byte	0x04, 0x17
        /*000a*/ 	.short	(.L_33 - .L_32)
.L_32:
        /*000c*/ 	.word	0x00000000
        /*0010*/ 	.short	0x0000
        /*0012*/ 	.short	0x0000
        /*0014*/ 	.byte	0x00, 0xf0, 0x01, 0x20


	//----- nvinfo : EIATTR_AT_ENTRY_FRAGMENTS
	.align		4
.L_33:
        /*0018*/ 	.byte	0x04, 0x4f
        /*001a*/ 	.short	(.L_35 - .L_34)


	//   ....[0]....
.L_34:
        /*001c*/ 	.word	0x00000006


	//----- nvinfo : EIATTR_RESERVED_SMEM_USED
	.align		4
.L_35:
        /*0020*/ 	.byte	0x01, 0x41
	.zero		2


	//----- nvinfo : EIATTR_SPARSE_MMA_MASK
	.align		4
        /*0024*/ 	.byte	0x03, 0x50
        /*0026*/ 	.short	0x0000


	//----- nvinfo : EIATTR_TCGEN05_1CTA_USED
	.align		4
        /*0028*/ 	.byte	0x01, 0x51
	.zero		2


	//----- nvinfo : EIATTR_MAXREG_COUNT
	.align		4
        /*002c*/ 	.byte	0x03, 0x1b
        /*002e*/ 	.short	0x00ff


	//----- nvinfo : EIATTR_NUM_BARRIERS
	.align		4
        /*0030*/ 	.byte	0x02, 0x4c
        /*0032*/ 	.byte	0x07
	.zero		1


	//----- nvinfo : EIATTR_EXTERNS
	.align		4
        /*0034*/ 	.byte	0x04, 0x0f
        /*0036*/ 	.short	(.L_37 - .L_36)


	//   ....[0]....
	.align		4
.L_36:
        /*0038*/ 	.word	index@(__assertfail)


	//----- nvinfo : EIATTR_MERCURY_ISA_VERSION
	.align		4
.L_37:
        /*003c*/ 	.byte	0x03, 0x5f
        /*003e*/ 	.short	0x0101


	//----- nvinfo : EIATTR_INT_WARP_WIDE_INSTR_OFFSETS
	.align		4
        /*0040*/ 	.byte	0x04, 0x31
        /*0042*/ 	.short	(.L_39 - .L_38)


	//   ....[0]....
.L_38:
        /*0044*/ 	.word	0x00004300


	//   ....[1]....
        /*0048*/ 	.word	0x00004330


	//   ....[2]....
        /*004c*/ 	.word	0x00004350


	//   ....[3]....
        /*0050*/ 	.word	0x00004e80


	//   ....[4]....
        /*0054*/ 	.word	0x00004f30


	//----- nvinfo : EIATTR_COOP_GROUP_MASK_REGIDS
	.align		4
.L_39:
        /*0058*/ 	.byte	0x04, 0x29
        /*005a*/ 	.short	(.L_41 - .L_40)


	//   ....[0]....
.L_40:
        /*005c*/ 	.word	0xffffffff


	//   ....[1]....
        /*0060*/ 	.word	0xffffffff


	//   ....[2]....
        /*0064*/ 	.word	0xffffffff


	//   ....[3]....
        /*0068*/ 	.word	0xffffffff


	//   ....[4]....
        /*006c*/ 	.word	0xffffffff


	//   ....[5]....
        /*0070*/ 	.word	0xffffffff


	//   ....[6]....
        /*0074*/ 	.word	0xffffffff


	//   ....[7]....
        /*0078*/ 	.word	0xffffffff


	//   ....[8]....
        /*007c*/ 	.word	0xffffffff


	//   ....[9]....
        /*0080*/ 	.word	0xffffffff


	//   ....[10]....
        /*0084*/ 	.word	0xffffffff


	//   ....[11]....
        /*0088*/ 	.word	0xffffffff


	//   ....[12]....
        /*008c*/ 	.word	0xffffffff


	//   ....[13]....
        /*0090*/ 	.word	0xffffffff


	//----- nvinfo : EIATTR_COOP_GROUP_INSTR_OFFSETS
	.align		4
.L_41:
        /*0094*/ 	.byte	0x04, 0x28
        /*0096*/ 	.short	(.L_43 - .L_42)


	//   ....[0]....
.L_42:
        /*0098*/ 	.word	0x00000080


	//   ....[1]....
        /*009c*/ 	.word	0x000004e0


	//   ....[2]....
        /*00a0*/ 	.word	0x000007e0


	//   ....[3]....
        /*00a4*/ 	.word	0x00000920


	//   ....[4]....
        /*00a8*/ 	.word	0x00000a20


	//   ....[5]....
        /*00ac*/ 	.word	0x00000b90


	//   ....[6]....
        /*00b0*/ 	.word	0x00000d30


	//   ....[7]....
        /*00b4*/ 	.word	0x00000ee0


	//   ....[8]....
        /*00b8*/ 	.word	0x00002140


	//   ....[9]....
        /*00bc*/ 	.word	0x000034f0


	//   ....[10]....
        /*00c0*/ 	.word	0x00003700


	//   ....[11]....
        /*00c4*/ 	.word	0x00003730


	//   ....[12]....
        /*00c8*/ 	.word	0x000041e0


	//   ....[13]....
        /*00cc*/ 	.word	0x00004410


	//----- nvinfo : EIATTR_VRC_CTA_INIT_COUNT
	.align		4
.L_43:
        /*00d0*/ 	.byte	0x02, 0x4a
        /*00d2*/ 	.byte	0x80
	.zero		1


	//----- nvinfo : EIATTR_SYSCALL_OFFSETS
	.align		4
        /*00d4*/ 	.byte	0x04, 0x46
        /*00d6*/ 	.short	(.L_45 - .L_44)


	//   ....[0]....
.L_44:
        /*00d8*/ 	.word	0x00005aa0


	//   ....[1]....
        /*00dc*/ 	.word	0x00005be0


	//   ....[2]....
        /*00e0*/ 	.word	0x00006360


	//----- nvinfo : EIATTR_MBARRIER_INSTR_OFFSETS
	.align		4
.L_45:
        /*00e4*/ 	.byte	0x04, 0x39
        /*00e6*/ 	.short	(.L_47 - .L_46)


	//   ....[0]....
.L_46:
        /*00e8*/ 	.word	0x00000620
        /*00ec*/ 	.word	0x000000ff
        /*00f0*/ 	.word	0x00000000
        /*00f4*/ 	.short	0x0100
        /*00f6*/ 	.byte	0x04
	.zero		1


	//   ....[1]....
        /*00f8*/ 	.word	0x00000630
        /*00fc*/ 	.word	0x000000ff
        /*0100*/ 	.word	0x00000068
        /*0104*/ 	.short	0x0100
        /*0106*/ 	.byte	0x04
	.zero		1


	//   ....[2]....
        /*0108*/ 	.word	0x00000640
        /*010c*/ 	.word	0x000000ff
        /*0110*/ 	.word	0x00000008
        /*0114*/ 	.short	0x0100
        /*0116*/ 	.byte	0x04
	.zero		1


	//   ....[3]....
        /*0118*/ 	.word	0x00000650
        /*011c*/ 	.word	0x000000ff
        /*0120*/ 	.word	0x00000070
        /*0124*/ 	.short	0x0100
        /*0126*/ 	.byte	0x04
	.zero		1


	//   ....[4]....
        /*0128*/ 	.word	0x00000660
        /*012c*/ 	.word	0x000000ff
        /*0130*/ 	.word	0x00000010
        /*0134*/ 	.short	0x0100
        /*0136*/ 	.byte	0x04
	.zero		1


	//   ....[5]....
        /*0138*/ 	.word	0x00000670
        /*013c*/ 	.word	0x000000ff
        /*0140*/ 	.word	0x00000078
        /*0144*/ 	.short	0x0100
        /*0146*/ 	.byte	0x04
	.zero		1


	//   ....[6]....
        /*0148*/ 	.word	0x00000680
        /*014c*/ 	.word	0x000000ff
        /*0150*/ 	.word	0x00000018
        /*0154*/ 	.short	0x0100
        /*0156*/ 	.byte	0x04
	.zero		1


	//   ....[7]....
        /*0158*/ 	.word	0x00000690
        /*015c*/ 	.word	0x000000ff
        /*0160*/ 	.word	0x00000080
        /*0164*/ 	.short	0x0100
        /*0166*/ 	.byte	0x04
	.zero		1


	//   ....[8]....
        /*0168*/ 	.word	0x000006a0
        /*016c*/ 	.word	0x000000ff
        /*0170*/ 	.word	0x00000020
        /*0174*/ 	.short	0x0100
        /*0176*/ 	.byte	0x04
	.zero		1


	//   ....[9]....
        /*0178*/ 	.word	0x000006b0
        /*017c*/ 	.word	0x000000ff
        /*0180*/ 	.word	0x00000088
        /*0184*/ 	.short	0x0100
        /*0186*/ 	.byte	0x04
	.zero		1


	//   ....[10]....
        /*0188*/ 	.word	0x000006c0
        /*018c*/ 	.word	0x000000ff
        /*0190*/ 	.word	0x00000028
        /*0194*/ 	.short	0x0100
        /*0196*/ 	.byte	0x04
	.zero		1


	//   ....[11]....
        /*0198*/ 	.word	0x000006d0
        /*019c*/ 	.word	0x000000ff
        /*01a0*/ 	.word	0x00000090
        /*01a4*/ 	.short	0x0100
        /*01a6*/ 	.byte	0x04
	.zero		1


	//   ....[12]....
        /*01a8*/ 	.word	0x000006e0
        /*01ac*/ 	.word	0x000000ff
        /*01b0*/ 	.word	0x00000030
        /*01b4*/ 	.short	0x0100
        /*01b6*/ 	.byte	0x04
	.zero		1


	//   ....[13]....
        /*01b8*/ 	.word	0x000006f0
        /*01bc*/ 	.word	0x000000ff
        /*01c0*/ 	.word	0x00000098
        /*01c4*/ 	.short	0x0100
        /*01c6*/ 	.byte	0x04
	.zero		1


	//   ....[14]....
        /*01c8*/ 	.word	0x00000700
        /*01cc*/ 	.word	0x000000ff
        /*01d0*/ 	.word	0x00000038
        /*01d4*/ 	.short	0x0100
        /*01d6*/ 	.byte	0x04
	.zero		1


	//   ....[15]....
        /*01d8*/ 	.word	0x00000710
        /*01dc*/ 	.word	0x000000ff
        /*01e0*/ 	.word	0x000000a0
        /*01e4*/ 	.short	0x0100
        /*01e6*/ 	.byte	0x04
	.zero		1


	//   ....[16]....
        /*01e8*/ 	.word	0x00000720
        /*01ec*/ 	.word	0x000000ff
        /*01f0*/ 	.word	0x00000040
        /*01f4*/ 	.short	0x0100
        /*01f6*/ 	.byte	0x04
	.zero		1


	//   ....[17]....
        /*01f8*/ 	.word	0x00000730
        /*01fc*/ 	.word	0x000000ff
        /*0200*/ 	.word	0x000000a8
        /*0204*/ 	.short	0x0100
        /*0206*/ 	.byte	0x04
	.zero		1


	//   ....[18]....
        /*0208*/ 	.word	0x00000740
        /*020c*/ 	.word	0x000000ff
        /*0210*/ 	.word	0x00000048
        /*0214*/ 	.short	0x0100
        /*0216*/ 	.byte	0x04
	.zero		1


	//   ....[19]....
        /*0218*/ 	.word	0x00000750
        /*021c*/ 	.word	0x000000ff
        /*0220*/ 	.word	0x000000b0
        /*0224*/ 	.short	0x0100
        /*0226*/ 	.byte	0x04
	.zero		1


	//   ....[20]....
        /*0228*/ 	.word	0x00000760
        /*022c*/ 	.word	0x000000ff
        /*0230*/ 	.word	0x00000050
        /*0234*/ 	.short	0x0100
        /*0236*/ 	.byte	0x04
	.zero		1


	//   ....[21]....
        /*0238*/ 	.word	0x00000770
        /*023c*/ 	.word	0x000000ff
        /*0240*/ 	.word	0x000000b8
        /*0244*/ 	.short	0x0100
        /*0246*/ 	.byte	0x04
	.zero		1


	//   ....[22]....
        /*0248*/ 	.word	0x00000780
        /*024c*/ 	.word	0x000000ff
        /*0250*/ 	.word	0x00000058
        /*0254*/ 	.short	0x0100
        /*0256*/ 	.byte	0x04
	.zero		1


	//   ....[23]....
        /*0258*/ 	.word	0x00000790
        /*025c*/ 	.word	0x000000ff
        /*0260*/ 	.word	0x000000c0
        /*0264*/ 	.short	0x0100
        /*0266*/ 	.byte	0x04
	.zero		1


	//   ....[24]....
        /*0268*/ 	.word	0x000007a0
        /*026c*/ 	.word	0x000000ff
        /*0270*/ 	.word	0x00000060
        /*0274*/ 	.short	0x0100
        /*0276*/ 	.byte	0x04
	.zero		1


	//   ....[25]....
        /*0278*/ 	.word	0x000007b0
        /*027c*/ 	.word	0x000000ff
        /*0280*/ 	.word	0x000000c8
        /*0284*/ 	.short	0x0100
        /*0286*/ 	.byte	0x04
	.zero		1


	//   ....[26]....
        /*0288*/ 	.word	0x000008f0
        /*028c*/ 	.word	0x000000ff
        /*0290*/ 	.word	0x000000d0
        /*0294*/ 	.short	0x0100
        /*0296*/ 	.byte	0x04
	.zero		1


	//   ....[27]....
        /*0298*/ 	.word	0x00000900
        /*029c*/ 	.word	0x000000ff
        /*02a0*/ 	.word	0x000000d8
        /*02a4*/ 	.short	0x0100
        /*02a6*/ 	.byte	0x04
	.zero		1


	//   ....[28]....
        /*02a8*/ 	.word	0x000009f0
        /*02ac*/ 	.word	0x000000ff
        /*02b0*/ 	.word	0x000000e0
        /*02b4*/ 	.short	0x0100
        /*02b6*/ 	.byte	0x06
	.zero		1


	//   ....[29]....
        /*02b8*/ 	.word	0x00000a00
        /*02bc*/ 	.word	0x000000ff
        /*02c0*/ 	.word	0x000000e8
        /*02c4*/ 	.short	0x0100
        /*02c6*/ 	.byte	0x06
	.zero		1


	//   ....[30]....
        /*02c8*/ 	.word	0x00000b40
        /*02cc*/ 	.word	0x000000ff
        /*02d0*/ 	.word	0x000000f0
        /*02d4*/ 	.short	0x0100
        /*02d6*/ 	.byte	0x06
	.zero		1


	//   ....[31]....
        /*02d8*/ 	.word	0x00000b50
        /*02dc*/ 	.word	0x000000ff
        /*02e0*/ 	.word	0x00000100
        /*02e4*/ 	.short	0x0100
        /*02e6*/ 	.byte	0x06
	.zero		1


	//   ....[32]....
        /*02e8*/ 	.word	0x00000b60
        /*02ec*/ 	.word	0x000000ff
        /*02f0*/ 	.word	0x000000f8
        /*02f4*/ 	.short	0x0100
        /*02f6*/ 	.byte	0x06
	.zero		1


	//   ....[33]....
        /*02f8*/ 	.word	0x00000b70
        /*02fc*/ 	.word	0x000000ff
        /*0300*/ 	.word	0x00000108
        /*0304*/ 	.short	0x0100
        /*0306*/ 	.byte	0x06
	.zero		1


	//   ....[34]....
        /*0308*/ 	.word	0x00000ca0
        /*030c*/ 	.word	0x000000ff
        /*0310*/ 	.word	0x00000110
        /*0314*/ 	.short	0x0100
        /*0316*/ 	.byte	0x04
	.zero		1


	//   ....[35]....
        /*0318*/ 	.word	0x00000cb0
        /*031c*/ 	.word	0x000000ff
        /*0320*/ 	.word	0x00000130
        /*0324*/ 	.short	0x0100
        /*0326*/ 	.byte	0x04
	.zero		1


	//   ....[36]....
        /*0328*/ 	.word	0x00000cc0
        /*032c*/ 	.word	0x000000ff
        /*0330*/ 	.word	0x00000118
        /*0334*/ 	.short	0x0100
        /*0336*/ 	.byte	0x04
	.zero		1


	//   ....[37]....
        /*0338*/ 	.word	0x00000cd0
        /*033c*/ 	.word	0x000000ff
        /*0340*/ 	.word	0x00000138
        /*0344*/ 	.short	0x0100
        /*0346*/ 	.byte	0x04
	.zero		1


	//   ....[38]....
        /*0348*/ 	.word	0x00000ce0
        /*034c*/ 	.word	0x000000ff
        /*0350*/ 	.word	0x00000120
        /*0354*/ 	.short	0x0100
        /*0356*/ 	.byte	0x04
	.zero		1


	//   ....[39]....
        /*0358*/ 	.word	0x00000cf0
        /*035c*/ 	.word	0x000000ff
        /*0360*/ 	.word	0x00000140
        /*0364*/ 	.short	0x0100
        /*0366*/ 	.byte	0x04
	.zero		1


	//   ....[40]....
        /*0368*/ 	.word	0x00000d00
        /*036c*/ 	.word	0x000000ff
        /*0370*/ 	.word	0x00000128
        /*0374*/ 	.short	0x0100
        /*0376*/ 	.byte	0x04
	.zero		1


	//   ....[41]....
        /*0378*/ 	.word	0x00000d10
        /*037c*/ 	.word	0x000000ff
        /*0380*/ 	.word	0x00000148
        /*0384*/ 	.short	0x0100
        /*0386*/ 	.byte	0x04
	.zero		1


	//   ....[42]....
        /*0388*/ 	.word	0x00000e00
        /*038c*/ 	.word	0x000000ff
        /*0390*/ 	.word	0x00000150
        /*0394*/ 	.short	0x0100
        /*0396*/ 	.byte	0x04
	.zero		1


	//   ....[43]....
        /*0398*/ 	.word	0x00000e10
        /*039c*/ 	.word	0x000000ff
        /*03a0*/ 	.word	0x00000160
        /*03a4*/ 	.short	0x0100
        /*03a6*/ 	.byte	0x04
	.zero		1


	//   ....[44]....
        /*03a8*/ 	.word	0x00000e20
        /*03ac*/ 	.word	0x000000ff
        /*03b0*/ 	.word	0x00000158
        /*03b4*/ 	.short	0x0100
        /*03b6*/ 	.byte	0x04
	.zero		1


	//   ....[45]....
        /*03b8*/ 	.word	0x00000e30
        /*03bc*/ 	.word	0x000000ff
        /*03c0*/ 	.word	0x00000168
        /*03c4*/ 	.short	0x0100
        /*03c6*/ 	.byte	0x04
	.zero		1


	//   ....[46]....
        /*03c8*/ 	.word	0x000019c0
        /*03cc*/ 	.word	0x00000000
        /*03d0*/ 	.word	0x00000160
        /*03d4*/ 	.short	0x010a
        /*03d6*/ 	.byte	0xff
	.zero		1


	//   ....[47]....
        /*03d8*/ 	.word	0x000019f0
        /*03dc*/ 	.word	0x00000000
        /*03e0*/ 	.word	0x00000150
        /*03e4*/ 	.short	0x0101
        /*03e6*/ 	.byte	0xff
	.zero		1


	//   ....[48]....
        /*03e8*/ 	.word	0x00001ac0
        /*03ec*/ 	.word	0x000000ff
        /*03f0*/ 	.word	0x00000068
        /*03f4*/ 	.short	0x010a
        /*03f6*/ 	.byte	0x04
	.zero		1


	//   ....[49]....
        /*03f8*/ 	.word	0x00001b40
        /*03fc*/ 	.word	0x000000ff
        /*0400*/ 	.word	0x00000068
        /*0404*/ 	.short	0x010a
        /*0406*/ 	.byte	0x21
	.zero		1


	//   ....[50]....
        /*0408*/ 	.word	0x00001ce0
        /*040c*/ 	.word	0x000000ff
        /*0410*/ 	.word	0x00000068
        /*0414*/ 	.short	0x010a
        /*0416*/ 	.byte	0x08
	.zero		1


	//   ....[51]....
        /*0418*/ 	.word	0x00001df0
        /*041c*/ 	.word	0x000000ff
        /*0420*/ 	.word	0x000000e8
        /*0424*/ 	.short	0x0101
        /*0426*/ 	.byte	0x06
	.zero		1


	//   ....[52]....
        /*0428*/ 	.word	0x00001e10
        /*042c*/ 	.word	0x000000ff
        /*0430*/ 	.word	0x00000068
        /*0434*/ 	.short	0x010a
        /*0436*/ 	.byte	0x04
	.zero		1


	//   ....[53]....
        /*0438*/ 	.word	0x00001e90
        /*043c*/ 	.word	0x000000ff
        /*0440*/ 	.word	0x00000068
        /*0444*/ 	.short	0x010a
        /*0446*/ 	.byte	0x11
	.zero		1


	//   ....[54]....
        /*0448*/ 	.word	0x00002030
        /*044c*/ 	.word	0x000000ff
        /*0450*/ 	.word	0x00000068
        /*0454*/ 	.short	0x010a
        /*0456*/ 	.byte	0x07
	.zero		1


	//   ....[55]....
        /*0458*/ 	.word	0x00002170
        /*045c*/ 	.word	0x00000003
        /*0460*/ 	.word	0x000000f0
        /*0464*/ 	.short	0x010a
        /*0466*/ 	.byte	0xff
	.zero		1


	//   ....[56]....
        /*0468*/ 	.word	0x000022c0
        /*046c*/ 	.word	0x00000000
        /*0470*/ 	.word	0x00000000
        /*0474*/ 	.short	0x0101
        /*0476*/ 	.byte	0xff
	.zero		1


	//   ....[57]....
        /*0478*/ 	.word	0x00002860
        /*047c*/ 	.word	0x000000ff
        /*0480*/ 	.word	0x00000000
        /*0484*/ 	.short	0x010a
        /*0486*/ 	.byte	0x04
	.zero		1


	//   ....[58]....
        /*0488*/ 	.word	0x000028f0
        /*048c*/ 	.word	0x000000ff
        /*0490*/ 	.word	0x00000000
        /*0494*/ 	.short	0x010a
        /*0496*/ 	.byte	0x05
	.zero		1


	//   ....[59]....
        /*0498*/ 	.word	0x00002980
        /*049c*/ 	.word	0x000000ff
        /*04a0*/ 	.word	0x00000000
        /*04a4*/ 	.short	0x010a
        /*04a6*/ 	.byte	0x05
	.zero		1


	//   ....[60]....
        /*04a8*/ 	.word	0x00002a10
        /*04ac*/ 	.word	0x000000ff
        /*04b0*/ 	.word	0x00000000
        /*04b4*/ 	.short	0x010a
        /*04b6*/ 	.byte	0x05
	.zero		1


	//   ....[61]....
        /*04b8*/ 	.word	0x00002aa0
        /*04bc*/ 	.word	0x000000ff
        /*04c0*/ 	.word	0x00000000
        /*04c4*/ 	.short	0x010a
        /*04c6*/ 	.byte	0x05
	.zero		1


	//   ....[62]....
        /*04c8*/ 	.word	0x00002b30
        /*04cc*/ 	.word	0x000000ff
        /*04d0*/ 	.word	0x00000000
        /*04d4*/ 	.short	0x010a
        /*04d6*/ 	.byte	0x05
	.zero		1


	//   ....[63]....
        /*04d8*/ 	.word	0x00002bc0
        /*04dc*/ 	.word	0x000000ff
        /*04e0*/ 	.word	0x00000000
        /*04e4*/ 	.short	0x010a
        /*04e6*/ 	.byte	0x05
	.zero		1


	//   ....[64]....
        /*04e8*/ 	.word	0x00002c50
        /*04ec*/ 	.word	0x000000ff
        /*04f0*/ 	.word	0x00000000
        /*04f4*/ 	.short	0x010a
        /*04f6*/ 	.byte	0x05
	.zero		1


	//   ....[65]....
        /*04f8*/ 	.word	0x00002ce0
        /*04fc*/ 	.word	0x000000ff
        /*0500*/ 	.word	0x00000000
        /*0504*/ 	.short	0x010a
        /*0506*/ 	.byte	0x05
	.zero		1


	//   ....[66]....
        /*0508*/ 	.word	0x00002d70
        /*050c*/ 	.word	0x000000ff
        /*0510*/ 	.word	0x00000000
        /*0514*/ 	.short	0x010a
        /*0516*/ 	.byte	0x05
	.zero		1


	//   ....[67]....
        /*0518*/ 	.word	0x00002e00
        /*051c*/ 	.word	0x000000ff
        /*0520*/ 	.word	0x00000000
        /*0524*/ 	.short	0x010a
        /*0526*/ 	.byte	0x05
	.zero		1


	//   ....[68]....
        /*0528*/ 	.word	0x00002e90
        /*052c*/ 	.word	0x000000ff
        /*0530*/ 	.word	0x00000000
        /*0534*/ 	.short	0x010a
        /*0536*/ 	.byte	0x05
	.zero		1


	//   ....[69]....
        /*0538*/ 	.word	0x00002f30
        /*053c*/ 	.word	0x00000000
        /*0540*/ 	.word	0x00000000
        /*0544*/ 	.short	0x010a
        /*0546*/ 	.byte	0xff
	.zero		1


	//   ....[70]....
        /*0548*/ 	.word	0x00003050
        /*054c*/ 	.word	0x00000002
        /*0550*/ 	.word	0x00000150
        /*0554*/ 	.short	0x010a
        /*0556*/ 	.byte	0xff
	.zero		1


	//   ....[71]....
        /*0558*/ 	.word	0x000030c0
        /*055c*/ 	.word	0x00000002
        /*0560*/ 	.word	0x00000000
        /*0564*/ 	.short	0x0101
        /*0566*/ 	.byte	0xff
	.zero		1


	//   ....[72]....
        /*0568*/ 	.word	0x000030e0
        /*056c*/ 	.word	0x000000ff
        /*0570*/ 	.word	0x00000100
        /*0574*/ 	.short	0x010a
        /*0576*/ 	.byte	0x04
	.zero		1


	//   ....[73]....
        /*0578*/ 	.word	0x00003200
        /*057c*/ 	.word	0x00000002
        /*0580*/ 	.word	0x000000f0
        /*0584*/ 	.short	0x010a
        /*0586*/ 	.byte	0xff
	.zero		1


	//   ....[74]....
        /*0588*/ 	.word	0x00003300
        /*058c*/ 	.word	0x00000002
        /*0590*/ 	.word	0x00000000
        /*0594*/ 	.short	0x0101
        /*0596*/ 	.byte	0xff
	.zero		1


	//   ....[75]....
        /*0598*/ 	.word	0x00003390
        /*059c*/ 	.word	0x000000ff
        /*05a0*/ 	.word	0x00000100
        /*05a4*/ 	.short	0x0106
        /*05a6*/ 	.byte	0x04
	.zero		1


	//   ....[76]....
        /*05a8*/ 	.word	0x000033b0
        /*05ac*/ 	.word	0x000000ff
        /*05b0*/ 	.word	0x00000100
        /*05b4*/ 	.short	0x010a
        /*05b6*/ 	.byte	0x04
	.zero		1


	//   ....[77]....
        /*05b8*/ 	.word	0x00003440
        /*05bc*/ 	.word	0x000000ff
        /*05c0*/ 	.word	0x00000100
        /*05c4*/ 	.short	0x0106
        /*05c6*/ 	.byte	0x07
	.zero		1


	//   ....[78]....
        /*05c8*/ 	.word	0x00003480
        /*05cc*/ 	.word	0x00000000
        /*05d0*/ 	.word	0x00000100
        /*05d4*/ 	.short	0x010a
        /*05d6*/ 	.byte	0xff
	.zero		1


	//   ....[79]....
        /*05d8*/ 	.word	0x000039d0
        /*05dc*/ 	.word	0x00000000
        /*05e0*/ 	.word	0x000000f0
        /*05e4*/ 	.short	0x010a
        /*05e6*/ 	.byte	0xff
	.zero		1


	//   ....[80]....
        /*05e8*/ 	.word	0x00003ad0
        /*05ec*/ 	.word	0x00000003
        /*05f0*/ 	.word	0x00000000
        /*05f4*/ 	.short	0x0101
        /*05f6*/ 	.byte	0xff
	.zero		1


	//   ....[81]....
        /*05f8*/ 	.word	0x00003ae0
        /*05fc*/ 	.word	0x000000ff
        /*0600*/ 	.word	0x00000000
        /*0604*/ 	.short	0x010a
        /*0606*/ 	.byte	0x04
	.zero		1


	//   ....[82]....
        /*0608*/ 	.word	0x00003b60
        /*060c*/ 	.word	0x000000ff
        /*0610*/ 	.word	0x00000130
        /*0614*/ 	.short	0x010a
        /*0616*/ 	.byte	0x1f
	.zero		1


	//   ....[83]....
        /*0618*/ 	.word	0x00003c40
        /*061c*/ 	.word	0x000000ff
        /*0620*/ 	.word	0x00000000
        /*0624*/ 	.short	0x010a
        /*0626*/ 	.byte	0x05
	.zero		1


	//   ....[84]....
        /*0628*/ 	.word	0x00003d80
        /*062c*/ 	.word	0x000000ff
        /*0630*/ 	.word	0x00000000
        /*0634*/ 	.short	0x010a
        /*0636*/ 	.byte	0x04
	.zero		1


	//   ....[85]....
        /*0638*/ 	.word	0x00004010
        /*063c*/ 	.word	0x000000ff
        /*0640*/ 	.word	0x00000000
        /*0644*/ 	.short	0x010a
        /*0646*/ 	.byte	0x04
	.zero		1


	//   ....[86]....
        /*0648*/ 	.word	0x000040a0
        /*064c*/ 	.word	0x000000ff
        /*0650*/ 	.word	0x00000000
        /*0654*/ 	.short	0x010a
        /*0656*/ 	.byte	0x05
	.zero		1


	//   ....[87]....
        /*0658*/ 	.word	0x00004130
        /*065c*/ 	.word	0x000000ff
        /*0660*/ 	.word	0x00000000
        /*0664*/ 	.short	0x010a
        /*0666*/ 	.byte	0x05
	.zero		1


	//   ....[88]....
        /*0668*/ 	.word	0x000041c0
        /*066c*/ 	.word	0x000000ff
        /*0670*/ 	.word	0x00000000
        /*0674*/ 	.short	0x010a
        /*0676*/ 	.byte	0x04
	.zero		1


	//   ....[89]....
        /*0678*/ 	.word	0x00004660
        /*067c*/ 	.word	0x00000007
        /*0680*/ 	.word	0x000000f0
        /*0684*/ 	.short	0x010a
        /*0686*/ 	.byte	0xff
	.zero		1


	//   ....[90]....
        /*0688*/ 	.word	0x000047d0
        /*068c*/ 	.word	0x00000000
        /*0690*/ 	.word	0x00000000
        /*0694*/ 	.short	0x0101
        /*0696*/ 	.byte	0xff
	.zero		1


	//   ....[91]....
        /*0698*/ 	.word	0x00004c40
        /*069c*/ 	.word	0x000000ff
        /*06a0*/ 	.word	0x000000e8
        /*06a4*/ 	.short	0x010a
        /*06a6*/ 	.byte	0x11
	.zero		1


	//   ....[92]....
        /*06a8*/ 	.word	0x00004dc0
        /*06ac*/ 	.word	0x000000ff
        /*06b0*/ 	.word	0x000000d8
        /*06b4*/ 	.short	0x010a
        /*06b6*/ 	.byte	0x11
	.zero		1


	//   ....[93]....
        /*06b8*/ 	.word	0x00004fd0
        /*06bc*/ 	.word	0x000000ff
        /*06c0*/ 	.word	0x000000d0
        /*06c4*/ 	.short	0x010b
        /*06c6*/ 	.byte	0x11
	.zero		1


	//   ....[94]....
        /*06c8*/ 	.word	0x00004fe0
        /*06cc*/ 	.word	0x000000ff
        /*06d0*/ 	.word	0x00000000
        /*06d4*/ 	.short	0x0101
        /*06d6*/ 	.byte	0x30
	.zero		1


	//   ....[95]....
        /*06d8*/ 	.word	0x00005020
        /*06dc*/ 	.word	0x00000000
        /*06e0*/ 	.word	0x000000d8
        /*06e4*/ 	.short	0x010a
        /*06e6*/ 	.byte	0xff
	.zero		1


	//   ....[96]....
        /*06e8*/ 	.word	0x00005360
        /*06ec*/ 	.word	0x00000003
        /*06f0*/ 	.word	0x000000f0
        /*06f4*/ 	.short	0x010a
        /*06f6*/ 	.byte	0xff
	.zero		1


	//   ....[97]....
        /*06f8*/ 	.word	0x000054e0
        /*06fc*/ 	.word	0x00000000
        /*0700*/ 	.word	0x00000000
        /*0704*/ 	.short	0x0101
        /*0706*/ 	.byte	0xff
	.zero		1


	//   ....[98]....
        /*0708*/ 	.word	0x00005f40
        /*070c*/ 	.word	0x000000ff
        /*0710*/ 	.word	0x000000d0
        /*0714*/ 	.short	0x010a
        /*0716*/ 	.byte	0x2c
	.zero		1


	//   ....[99]....
        /*0718*/ 	.word	0x00005f50
        /*071c*/ 	.word	0x00000016
        /*0720*/ 	.word	0x00000110
        /*0724*/ 	.short	0x010a
        /*0726*/ 	.byte	0xff
	.zero		1


	//   ....[100]....
        /*0728*/ 	.word	0x00006100
        /*072c*/ 	.word	0x000000ff
        /*0730*/ 	.word	0x000000d0
        /*0734*/ 	.short	0x010a
        /*0736*/ 	.byte	0x2c
	.zero		1


	//   ....[101]....
        /*0738*/ 	.word	0x000061e0
        /*073c*/ 	.word	0x000000ff
        /*0740*/ 	.word	0x00000000
        /*0744*/ 	.short	0x0101
        /*0746*/ 	.byte	0x04
	.zero		1


	//   ....[102]....
        /*0748*/ 	.word	0x00006240
        /*074c*/ 	.word	0x00000016
        /*0750*/ 	.word	0x00000110
        /*0754*/ 	.short	0x010a
        /*0756*/ 	.byte	0xff
	.zero		1


	//   ....[103]....
        /*0758*/ 	.word	0x000065b0
        /*075c*/ 	.word	0x000000ff
        /*0760*/ 	.word	0x00000000
        /*0764*/ 	.short	0x0101
        /*0766*/ 	.byte	0x04
	.zero		1


	//   ....[104]....
        /*0768*/ 	.word	0x00006e90
        /*076c*/ 	.word	0x00000000
        /*0770*/ 	.word	0x00000160
        /*0774*/ 	.short	0x010a
        /*0776*/ 	.byte	0xff
	.zero		1


	//   ....[105]....
        /*0778*/ 	.word	0x00006ef0
        /*077c*/ 	.word	0x00000000
        /*0780*/ 	.word	0x00000068
        /*0784*/ 	.short	0x010a
        /*0786*/ 	.byte	0xff
	.zero		1


	//   ....[106]....
        /*0788*/ 	.word	0x00006f50
        /*078c*/ 	.word	0x00000000
        /*0790*/ 	.word	0x00000068
        /*0794*/ 	.short	0x010a
        /*0796*/ 	.byte	0xff
	.zero		1


	//   ....[107]....
        /*0798*/ 	.word	0x00006fa0
        /*079c*/ 	.word	0x00000003
        /*07a0*/ 	.word	0x000000f0
        /*07a4*/ 	.short	0x010a
        /*07a6*/ 	.byte	0xff
	.zero		1


	//   ....[108]....
        /*07a8*/ 	.word	0x00007000
        /*07ac*/ 	.word	0x00000000
        /*07b0*/ 	.word	0x00000000
        /*07b4*/ 	.short	0x010a
        /*07b6*/ 	.byte	0xff
	.zero		1


	//   ....[109]....
        /*07b8*/ 	.word	0x00007060
        /*07bc*/ 	.word	0x00000000
        /*07c0*/ 	.word	0x00000000
        /*07c4*/ 	.short	0x010a
        /*07c6*/ 	.byte	0xff
	.zero		1


	//   ....[110]....
        /*07c8*/ 	.word	0x000070c0
        /*07cc*/ 	.word	0x00000000
        /*07d0*/ 	.word	0x00000000
        /*07d4*/ 	.short	0x010a
        /*07d6*/ 	.byte	0xff
	.zero		1


	//   ....[111]....
        /*07d8*/ 	.word	0x00007120
        /*07dc*/ 	.word	0x00000000
        /*07e0*/ 	.word	0x00000000
        /*07e4*/ 	.short	0x010a
        /*07e6*/ 	.byte	0xff
	.zero		1


	//   ....[112]....
        /*07e8*/ 	.word	0x00007180
        /*07ec*/ 	.word	0x00000000
        /*07f0*/ 	.word	0x00000000
        /*07f4*/ 	.short	0x010a
        /*07f6*/ 	.byte	0xff
	.zero		1


	//   ....[113]....
        /*07f8*/ 	.word	0x000071e0
        /*07fc*/ 	.word	0x00000000
        /*0800*/ 	.word	0x00000000
        /*0804*/ 	.short	0x010a
        /*0806*/ 	.byte	0xff
	.zero		1


	//   ....[114]....
        /*0808*/ 	.word	0x00007240
        /*080c*/ 	.word	0x00000000
        /*0810*/ 	.word	0x00000000
        /*0814*/ 	.short	0x010a
        /*0816*/ 	.byte	0xff
	.zero		1


	//   ....[115]....
        /*0818*/ 	.word	0x000072a0
        /*081c*/ 	.word	0x00000000
        /*0820*/ 	.word	0x00000000
        /*0824*/ 	.short	0x010a
        /*0826*/ 	.byte	0xff
	.zero		1


	//   ....[116]....
        /*0828*/ 	.word	0x00007300
        /*082c*/ 	.word	0x00000000
        /*0830*/ 	.word	0x00000000
        /*0834*/ 	.short	0x010a
        /*0836*/ 	.byte	0xff
	.zero		1


	//   ....[117]....
        /*0838*/ 	.word	0x00007360
        /*083c*/ 	.word	0x00000000
        /*0840*/ 	.word	0x00000000
        /*0844*/ 	.short	0x010a
        /*0846*/ 	.byte	0xff
	.zero		1


	//   ....[118]....
        /*0848*/ 	.word	0x000073c0
        /*084c*/ 	.word	0x00000000
        /*0850*/ 	.word	0x00000000
        /*0854*/ 	.short	0x010a
        /*0856*/ 	.byte	0xff
	.zero		1


	//   ....[119]....
        /*0858*/ 	.word	0x00007420
        /*085c*/ 	.word	0x00000000
        /*0860*/ 	.word	0x00000000
        /*0864*/ 	.short	0x010a
        /*0866*/ 	.byte	0xff
	.zero		1


	//   ....[120]....
        /*0868*/ 	.word	0x00007470
        /*086c*/ 	.word	0x00000002
        /*0870*/ 	.word	0x00000150
        /*0874*/ 	.short	0x010a
        /*0876*/ 	.byte	0xff
	.zero		1


	//   ....[121]....
        /*0878*/ 	.word	0x000074d0
        /*087c*/ 	.word	0x00000002
        /*0880*/ 	.word	0x00000100
        /*0884*/ 	.short	0x010a
        /*0886*/ 	.byte	0xff
	.zero		1


	//   ....[122]....
        /*0888*/ 	.word	0x00007520
        /*088c*/ 	.word	0x00000002
        /*0890*/ 	.word	0x000000f0
        /*0894*/ 	.short	0x010a
        /*0896*/ 	.byte	0xff
	.zero		1


	//   ....[123]....
        /*0898*/ 	.word	0x00007580
        /*089c*/ 	.word	0x00000000
        /*08a0*/ 	.word	0x00000100
        /*08a4*/ 	.short	0x010a
        /*08a6*/ 	.byte	0xff
	.zero		1


	//   ....[124]....
        /*08a8*/ 	.word	0x000075d0
        /*08ac*/ 	.word	0x00000000
        /*08b0*/ 	.word	0x000000f0
        /*08b4*/ 	.short	0x010a
        /*08b6*/ 	.byte	0xff
	.zero		1


	//   ....[125]....
        /*08b8*/ 	.word	0x00007630
        /*08bc*/ 	.word	0x00000002
        /*08c0*/ 	.word	0x00000130
        /*08c4*/ 	.short	0x010a
        /*08c6*/ 	.byte	0xff
	.zero		1


	//   ....[126]....
        /*08c8*/ 	.word	0x00007690
        /*08cc*/ 	.word	0x00000000
        /*08d0*/ 	.word	0x00000000
        /*08d4*/ 	.short	0x010a
        /*08d6*/ 	.byte	0xff
	.zero		1


	//   ....[127]....
        /*08d8*/ 	.word	0x000076f0
        /*08dc*/ 	.word	0x00000000
        /*08e0*/ 	.word	0x00000000
        /*08e4*/ 	.short	0x010a
        /*08e6*/ 	.byte	0xff
	.zero		1


	//   ....[128]....
        /*08e8*/ 	.word	0x00007750
        /*08ec*/ 	.word	0x00000000
        /*08f0*/ 	.word	0x00000000
        /*08f4*/ 	.short	0x010a
        /*08f6*/ 	.byte	0xff
	.zero		1


	//   ....[129]....
        /*08f8*/ 	.word	0x000077b0
        /*08fc*/ 	.word	0x00000000
        /*0900*/ 	.word	0x00000000
        /*0904*/ 	.short	0x010a
        /*0906*/ 	.byte	0xff
	.zero		1


	//   ....[130]....
        /*0908*/ 	.word	0x00007810
        /*090c*/ 	.word	0x00000000
        /*0910*/ 	.word	0x00000000
        /*0914*/ 	.short	0x010a
        /*0916*/ 	.byte	0xff
	.zero		1


	//   ....[131]....
        /*0918*/ 	.word	0x00007860
        /*091c*/ 	.word	0x00000007
        /*0920*/ 	.word	0x000000f0
        /*0924*/ 	.short	0x010a
        /*0926*/ 	.byte	0xff
	.zero		1


	//   ....[132]....
        /*0928*/ 	.word	0x000078c0
        /*092c*/ 	.word	0x00000000
        /*0930*/ 	.word	0x000000e8
        /*0934*/ 	.short	0x010a
        /*0936*/ 	.byte	0xff
	.zero		1


	//   ....[133]....
        /*0938*/ 	.word	0x00007920
        /*093c*/ 	.word	0x00000000
        /*0940*/ 	.word	0x000000d8
        /*0944*/ 	.short	0x010a
        /*0946*/ 	.byte	0xff
	.zero		1


	//   ....[134]....
        /*0948*/ 	.word	0x00007970
        /*094c*/ 	.word	0x00000003
        /*0950*/ 	.word	0x000000f0
        /*0954*/ 	.short	0x010a
        /*0956*/ 	.byte	0xff
	.zero		1


	//   ....[135]....
        /*0958*/ 	.word	0x000079d0
        /*095c*/ 	.word	0x00000000
        /*0960*/ 	.word	0x000000d0
        /*0964*/ 	.short	0x010a
        /*0966*/ 	.byte	0xff
	.zero		1


	//   ....[136]....
        /*0968*/ 	.word	0x00007a20
        /*096c*/ 	.word	0x00000016
        /*0970*/ 	.word	0x00000110
        /*0974*/ 	.short	0x010a
        /*0976*/ 	.byte	0xff
	.zero		1


	//----- nvinfo : EIATTR_NUM_MBARRIERS
	.align		4
.L_47:
        /*0978*/ 	.byte	0x03, 0x38
        /*097a*/ 	.short	0x002e


	//----- nvinfo : EIATTR_EXIT_INSTR_OFFSETS
	.align		4
        /*097c*/ 	.byte	0x04, 0x1c
        /*097e*/ 	.short	(.L_49 - .L_48)


	//   ....[0]....
.L_48:
        /*0980*/ 	.word	0x00002f60


	//   ....[1]....
        /*0984*/ 	.word	0x00003450


	//   ....[2]....
        /*0988*/ 	.word	0x000034b0


	//   ....[3]....
        /*098c*/ 	.word	0x00004420


	//   ....[4]....
        /*0990*/ 	.word	0x00005050


	//   ....[5]....
        /*0994*/ 	.word	0x00005090


	//   ....[6]....
        /*0998*/ 	.word	0x00006e80


	//----- nvinfo : EIATTR_MAX_THREADS
	.align		4
.L_49:
        /*099c*/ 	.byte	0x04, 0x05
        /*099e*/ 	.short	(.L_51 - .L_50)
.L_50:
        /*09a0*/ 	.word	0x00000100
        /*09a4*/ 	.word	0x00000001
        /*09a8*/ 	.word	0x00000001


	//----- nvinfo : EIATTR_CRS_STACK_SIZE
	.align		4
.L_51:
        /*09ac*/ 	.byte	0x04, 0x1e
        /*09ae*/ 	.short	(.L_53 - .L_52)
.L_52:
        /*09b0*/ 	.word	0x00000000


	//----- nvinfo : EIATTR_CBANK_PARAM_SIZE
	.align		4
.L_53:
        /*09b4*/ 	.byte	0x03, 0x19
        /*09b6*/ 	.short	0x0800


	//----- nvinfo : EIATTR_PARAM_CBANK
	.align		4
        /*09b8*/ 	.byte	0x04, 0x0a
        /*09ba*/ 	.short	(.L_55 - .L_54)
	.align		4
.L_54:
        /*09bc*/ 	.word	index@(.nv.constant0._ZN7cutlass13device_kernelINS_4gemm6kernel13GemmUniversalIN4cute5tupleIJiiiiEEENS1_10collective13CollectiveMmaINS1_35MainloopSm100TmaUmmaWarpSpecializedILi13ELi2ELi4ENS5_IJNS4_1CILi1EEENSA_ILi4EEESB_EEEEENS5_IJNSA_ILi64EEESF_NSA_ILi128EEEEEENS_12float_e4m3_tENS5_IJlSB_lEEESI_SJ_NS4_8TiledMMAINS4_8MMA_AtomIJNS4_10MMA_TraitsINS4_19SM100_MMA_F8F6F4_SSEJSI_SI_fSF_SF_NS4_17integral_constantINS4_4UMMA5MajorELSQ_0EEESR_NSO_INSP_7ScaleInELSS_0EEEST_EEEEEENS4_6LayoutINS5_IJSB_SB_SB_EEENS5_IJNSA_ILi0EEESY_SY_EEEEENS5_IJNS4_10UnderscoreES11_S11_EEEEENS4_23SM90_TMA_LOAD_MULTICASTENS4_14ComposedLayoutINS4_7SwizzleILi3ELi4ELi3EEENS4_18smem_ptr_flag_bitsILi8EEENSW_INS5_IJNSA_ILi8EEESG_EEENS5_IJSG_SB_EEEEEEEvNS4_8identityENS4_13SM90_TMA_LOADES1E_vS1F_EENS_8epilogue10collective18CollectiveEpilogueINS1I_23Sm100TmaWarpSpecializedILi1ELi1ELi32ELb0ELb0EEEJSH_NS5_IJNSW_ISF_SB_EES1N_EEESI_SJ_SI_SJ_NS1I_6fusion15FusionCallbacksIS1M_NS1P_17LinearCombinationISI_fSI_fLNS_15FloatRoundStyleE2EEESH_S1O_JEEENS4_5SM1004TMEM4LOAD26SM100_TMEM_LOAD_16dp32b32xES1G_NS15_INS16_ILi2ELi4ELi3EEES19_NSW_INS5_IJS1A_SF_EEENS5_IJSF_SB_EEEEEEENS4_39AutoVectorizingCopyWithAssumedAlignmentILi128EEENS4_14SM90_TMA_STOREES23_S25_S25_EEEvvEEEEvNT_6ParamsE)
        /*09c0*/ 	.short	0x0380
        /*09c2*/ 	.short	0x0800


	//----- nvinfo : EIATTR_SW_WAR
	.align		4
.L_55:
        /*09c4*/ 	.byte	0x04, 0x36
        /*09c6*/ 	.short	(.L_57 - .L_56)
.L_56:
        /*09c8*/ 	.word	0x00000008
.L_57:


//--------------------- .nv.callgraph             --------------------------
	.section	.nv.callgraph,"",@"SHT_CUDA_CALLGRAPH"
	.align	4
	.sectionentsize	8
	.align		4
        /*0000*/ 	.word	0x00000000
	.align		4
        /*0004*/ 	.word	0xffffffff
	.align		4
        /*0008*/ 	.word	index@(_ZN7cutlass13device_kernelINS_4gemm6kernel13GemmUniversalIN4cute5tupleIJiiiiEEENS1_10collective13CollectiveMmaINS1_35MainloopSm100TmaUmmaWarpSpecializedILi13ELi2ELi4ENS5_IJNS4_1CILi1EEENSA_ILi4EEESB_EEEEENS5_IJNSA_ILi64EEESF_NSA_ILi128EEEEEENS_12float_e4m3_tENS5_IJlSB_lEEESI_SJ_NS4_8TiledMMAINS4_8MMA_AtomIJNS4_10MMA_TraitsINS4_19SM100_MMA_F8F6F4_SSEJSI_SI_fSF_SF_NS4_17integral_constantINS4_4UMMA5MajorELSQ_0EEESR_NSO_INSP_7ScaleInELSS_0EEEST_EEEEEENS4_6LayoutINS5_IJSB_SB_SB_EEENS5_IJNSA_ILi0EEESY_SY_EEEEENS5_IJNS4_10UnderscoreES11_S11_EEEEENS4_23SM90_TMA_LOAD_MULTICASTENS4_14ComposedLayoutINS4_7SwizzleILi3ELi4ELi3EEENS4_18smem_ptr_flag_bitsILi8EEENSW_INS5_IJNSA_ILi8EEESG_EEENS5_IJSG_SB_EEEEEEEvNS4_8identityENS4_13SM90_TMA_LOADES1E_vS1F_EENS_8epilogue10collective18CollectiveEpilogueINS1I_23Sm100TmaWarpSpecializedILi1ELi1ELi32ELb0ELb0EEEJSH_NS5_IJNSW_ISF_SB_EES1N_EEESI_SJ_SI_SJ_NS1I_6fusion15FusionCallbacksIS1M_NS1P_17LinearCombinationISI_fSI_fLNS_15FloatRoundStyleE2EEESH_S1O_JEEENS4_5SM1004TMEM4LOAD26SM100_TMEM_LOAD_16dp32b32xES1G_NS15_INS16_ILi2ELi4ELi3EEES19_NSW_INS5_IJS1A_SF_EEENS5_IJSF_SB_EEEEEEENS4_39AutoVectorizingCopyWithAssumedAlignmentILi128EEENS4_14SM90_TMA_STOREES23_S25_S25_EEEvvEEEEvNT_6ParamsE)
	.align		4
        /*000c*/ 	.word	index@(__assertfail)
	.align		4
        /*0010*/ 	.word	0x00000000
	.align		4
        /*0014*/ 	.word	0xfffffffe
	.align		4
        /*0018*/ 	.word	0x00000000
	.align		4
        /*001c*/ 	.word	0xfffffffd
	.align		4
        /*0020*/ 	.word	0x00000000
	.align		4
        /*0024*/ 	.word	0xfffffffc


//--------------------- .nv.constant4             --------------------------
	.section	.nv.constant4,"a",@progbits
	.align	8
	.align		8
.nv.constant4:
        /*0000*/ 	.dword	__assertfail
	.align		8
        /*0008*/ 	.dword	__unnamed_1
	.align		8
        /*0010*/ 	.dword	__unnamed_2
	.align		8
        /*0018*/ 	.dword	_ZN40_INTERNAL_052da40f_4_k_cu_d556c122_319654cuda3std3__45__cpo5beginE
	.align		8
        /*0020*/ 	.dword	_ZN40_INTERNAL_052da40f_4_k_cu_d556c122_319654cuda3std3__45__cpo3endE
	.align		8
        /*0028*/ 	.dword	_ZN40_INTERNAL_052da40f_4_k_cu_d556c122_319654cuda3std3__45__cpo6cbeginE
	.align		8
        /*0030*/ 	.dword	_ZN40_INTERNAL_052da40f_4_k_cu_d556c122_319654cuda3std3__45__cpo4cendE
	.align		8
        /*0038*/ 	.dword	_ZN40_INTERNAL_052da40f_4_k_cu_d556c122_319654cuda3std3__442_GLOBAL__N__052da40f_4_k_cu_d556c122_319656ignoreE
	.align		8
        /*0040*/ 	.dword	_ZN40_INTERNAL_052da40f_4_k_cu_d556c122_319654cuda3std3__419piecewise_constructE
	.align		8
        /*0048*/ 	.dword	_ZN40_INTERNAL_052da40f_4_k_cu_d556c122_319654cuda3std3__48in_placeE
	.align		8
        /*0050*/ 	.dword	_ZN40_INTERNAL_052da40f_4_k_cu_d556c122_319654cuda3std6ranges3__45__cpo4swapE
	.align		8
        /*0058*/ 	.dword	_ZN40_INTERNAL_052da40f_4_k_cu_d556c122_319654cuda3std6ranges3__45__cpo9iter_moveE
	.align		8
        /*0060*/ 	.dword	_ZN40_INTERNAL_052da40f_4_k_cu_d556c122_319654cute7productE
	.align		8
        /*0068*/ 	.dword	_ZN40_INTERNAL_052da40f_4_k_cu_d556c122_319654cute1_E
	.align		8
        /*0070*/ 	.dword	$str$25
	.align		8
        /*0078*/ 	.dword	$str$26
	.align		8
        /*0080*/ 	.dword	$str$27
	.align		8
        /*0088*/ 	.dword	$str$28


//--------------------- .text._ZN7cutlass13device_kernelINS_4gemm6kernel13GemmUniversalIN4cute5tupleIJiiiiEEENS1_10collective13CollectiveMmaINS1_35MainloopSm100TmaUmmaWarpSpecializedILi13ELi2ELi4ENS5_IJNS4_1CILi1EEENSA_ILi4EEESB_EEEEENS5_IJNSA_ILi64EEESF_NSA_ILi128EEEEEENS_12float_e4m3_tENS5_IJlSB_lEEESI_SJ_NS4_8TiledMMAINS4_8MMA_AtomIJNS4_10MMA_TraitsINS4_19SM100_MMA_F8F6F4_SSEJSI_SI_fSF_SF_NS4_17integral_constantINS4_4UMMA5MajorELSQ_0EEESR_NSO_INSP_7ScaleInELSS_0EEEST_EEEEEENS4_6LayoutINS5_IJSB_SB_SB_EEENS5_IJNSA_ILi0EEESY_SY_EEEEENS5_IJNS4_10UnderscoreES11_S11_EEEEENS4_23SM90_TMA_LOAD_MULTICASTENS4_14ComposedLayoutINS4_7SwizzleILi3ELi4ELi3EEENS4_18smem_ptr_flag_bitsILi8EEENSW_INS5_IJNSA_ILi8EEESG_EEENS5_IJSG_SB_EEEEEEEvNS4_8identityENS4_13SM90_TMA_LOADES1E_vS1F_EENS_8epilogue10collective18CollectiveEpilogueINS1I_23Sm100TmaWarpSpecializedILi1ELi1ELi32ELb0ELb0EEEJSH_NS5_IJNSW_ISF_SB_EES1N_EEESI_SJ_SI_SJ_NS1I_6fusion15FusionCallbacksIS1M_NS1P_17LinearCombinationISI_fSI_fLNS_15FloatRoundStyleE2EEESH_S1O_JEEENS4_5SM1004TMEM4LOAD26SM100_TMEM_LOAD_16dp32b32xES1G_NS15_INS16_ILi2ELi4ELi3EEES19_NSW_INS5_IJS1A_SF_EEENS5_IJSF_SB_EEEEEEENS4_39AutoVectorizingCopyWithAssumedAlignmentILi128EEENS4_14SM90_TMA_STOREES23_S25_S25_EEEvvEEEEvNT_6ParamsE --------------------------
	.section	.text._ZN7cutlass13device_kernelINS_4gemm6kernel13GemmUniversalIN4cute5tupleIJiiiiEEENS1_10collective13CollectiveMmaINS1_35MainloopSm100TmaUmmaWarpSpecializedILi13ELi2ELi4ENS5_IJNS4_1CILi1EEENSA_ILi4EEESB_EEEEENS5_IJNSA_ILi64EEESF_NSA_ILi128EEEEEENS_12float_e4m3_tENS5_IJlSB_lEEESI_SJ_NS4_8TiledMMAINS4_8MMA_AtomIJNS4_10MMA_TraitsINS4_19SM100_MMA_F8F6F4_SSEJSI_SI_fSF_SF_NS4_17integral_constantINS4_4UMMA5MajorELSQ_0EEESR_NSO_INSP_7ScaleInELSS_0EEEST_EEEEEENS4_6LayoutINS5_IJSB_SB_SB_EEENS5_IJNSA_ILi0EEESY_SY_EEEEENS5_IJNS4_10UnderscoreES11_S11_EEEEENS4_23SM90_TMA_LOAD_MULTICASTENS4_14ComposedLayoutINS4_7SwizzleILi3ELi4ELi3EEENS4_18smem_ptr_flag_bitsILi8EEENSW_INS5_IJNSA_ILi8EEESG_EEENS5_IJSG_SB_EEEEEEEvNS4_8identityENS4_13SM90_TMA_LOADES1E_vS1F_EENS_8epilogue10collective18CollectiveEpilogueINS1I_23Sm100TmaWarpSpecializedILi1ELi1ELi32ELb0ELb0EEEJSH_NS5_IJNSW_ISF_SB_EES1N_EEESI_SJ_SI_SJ_NS1I_6fusion15FusionCallbacksIS1M_NS1P_17LinearCombinationISI_fSI_fLNS_15FloatRoundStyleE2EEESH_S1O_JEEENS4_5SM1004TMEM4LOAD26SM100_TMEM_LOAD_16dp32b32xES1G_NS15_INS16_ILi2ELi4ELi3EEES19_NSW_INS5_IJS1A_SF_EEENS5_IJSF_SB_EEEEEEENS4_39AutoVectorizingCopyWithAssumedAlignmentILi128EEENS4_14SM90_TMA_STOREES23_S25_S25_EEEvvEEEEvNT_6ParamsE,"ax",@progbits
	.align	128
.text._ZN7cutlass13device_kernelINS_4gemm6kernel13GemmUniversalIN4cute5tupleIJiiiiEEENS1_10collective13CollectiveMmaINS1_35MainloopSm100TmaUmmaWarpSpecializedILi13ELi2ELi4ENS5_IJNS4_1CILi1EEENSA_ILi4EEESB_EEEEENS5_IJNSA_ILi64EEESF_NSA_ILi128EEEEEENS_12float_e4m3_tENS5_IJlSB_lEEESI_SJ_NS4_8TiledMMAINS4_8MMA_AtomIJNS4_10MMA_TraitsINS4_19SM100_MMA_F8F6F4_SSEJSI_SI_fSF_SF_NS4_17integral_constantINS4_4UMMA5MajorELSQ_0EEESR_NSO_INSP_7ScaleInELSS_0EEEST_EEEEEENS4_6LayoutINS5_IJSB_SB_SB_EEENS5_IJNSA_ILi0EEESY_SY_EEEEENS5_IJNS4_10UnderscoreES11_S11_EEEEENS4_23SM90_TMA_LOAD_MULTICASTENS4_14ComposedLayoutINS4_7SwizzleILi3ELi4ELi3EEENS4_18smem_ptr_flag_bitsILi8EEENSW_INS5_IJNSA_ILi8EEESG_EEENS5_IJSG_SB_EEEEEEEvNS4_8identityENS4_13SM90_TMA_LOADES1E_vS1F_EENS_8epilogue10collective18CollectiveEpilogueINS1I_23Sm100TmaWarpSpecializedILi1ELi1ELi32ELb0ELb0EEEJSH_NS5_IJNSW_ISF_SB_EES1N_EEESI_SJ_SI_SJ_NS1I_6fusion15FusionCallbacksIS1M_NS1P_17LinearCombinationISI_fSI_fLNS_15FloatRoundStyleE2EEESH_S1O_JEEENS4_5SM1004TMEM4LOAD26SM100_TMEM_LOAD_16dp32b32xES1G_NS15_INS16_ILi2ELi4ELi3EEES19_NSW_INS5_IJS1A_SF_EEENS5_IJSF_SB_EEEEEEENS4_39AutoVectorizingCopyWithAssumedAlignmentILi128EEENS4_14SM90_TMA_STOREES23_S25_S25_EEEvvEEEEvNT_6ParamsE:
        .type           _ZN7cutlass13device_kernelINS_4gemm6kernel13GemmUniversalIN4cute5tupleIJiiiiEEENS1_10collective13CollectiveMmaINS1_35MainloopSm100TmaUmmaWarpSpecializedILi13ELi2ELi4ENS5_IJNS4_1CILi1EEENSA_ILi4EEESB_EEEEENS5_IJNSA_ILi64EEESF_NSA_ILi128EEEEEENS_12float_e4m3_tENS5_IJlSB_lEEESI_SJ_NS4_8TiledMMAINS4_8MMA_AtomIJNS4_10MMA_TraitsINS4_19SM100_MMA_F8F6F4_SSEJSI_SI_fSF_SF_NS4_17integral_constantINS4_4UMMA5MajorELSQ_0EEESR_NSO_INSP_7ScaleInELSS_0EEEST_EEEEEENS4_6LayoutINS5_IJSB_SB_SB_EEENS5_IJNSA_ILi0EEESY_SY_EEEEENS5_IJNS4_10UnderscoreES11_S11_EEEEENS4_23SM90_TMA_LOAD_MULTICASTENS4_14ComposedLayoutINS4_7SwizzleILi3ELi4ELi3EEENS4_18smem_ptr_flag_bitsILi8EEENSW_INS5_IJNSA_ILi8EEESG_EEENS5_IJSG_SB_EEEEEEEvNS4_8identityENS4_13SM90_TMA_LOADES1E_vS1F_EENS_8epilogue10collective18CollectiveEpilogueINS1I_23Sm100TmaWarpSpecializedILi1ELi1ELi32ELb0ELb0EEEJSH_NS5_IJNSW_ISF_SB_EES1N_EEESI_SJ_SI_SJ_NS1I_6fusion15FusionCallbacksIS1M_NS1P_17LinearCombinationISI_fSI_fLNS_15FloatRoundStyleE2EEESH_S1O_JEEENS4_5SM1004TMEM4LOAD26SM100_TMEM_LOAD_16dp32b32xES1G_NS15_INS16_ILi2ELi4ELi3EEES19_NSW_INS5_IJS1A_SF_EEENS5_IJSF_SB_EEEEEEENS4_39AutoVectorizingCopyWithAssumedAlignmentILi128EEENS4_14SM90_TMA_STOREES23_S25_S25_EEEvvEEEEvNT_6ParamsE,@function
        .size           _ZN7cutlass13device_kernelINS_4gemm6kernel13GemmUniversalIN4cute5tupleIJiiiiEEENS1_10collective13CollectiveMmaINS1_35MainloopSm100TmaUmmaWarpSpecializedILi13ELi2ELi4ENS5_IJNS4_1CILi1EEENSA_ILi4EEESB_EEEEENS5_IJNSA_ILi64EEESF_NSA_ILi128EEEEEENS_12float_e4m3_tENS5_IJlSB_lEEESI_SJ_NS4_8TiledMMAINS4_8MMA_AtomIJNS4_10MMA_TraitsINS4_19SM100_MMA_F8F6F4_SSEJSI_SI_fSF_SF_NS4_17integral_constantINS4_4UMMA5MajorELSQ_0EEESR_NSO_INSP_7ScaleInELSS_0EEEST_EEEEEENS4_6LayoutINS5_IJSB_SB_SB_EEENS5_IJNSA_ILi0EEESY_SY_EEEEENS5_IJNS4_10UnderscoreES11_S11_EEEEENS4_23SM90_TMA_LOAD_MULTICASTENS4_14ComposedLayoutINS4_7SwizzleILi3ELi4ELi3EEENS4_18smem_ptr_flag_bitsILi8EEENSW_INS5_IJNSA_ILi8EEESG_EEENS5_IJSG_SB_EEEEEEEvNS4_8identityENS4_13SM90_TMA_LOADES1E_vS1F_EENS_8epilogue10collective18CollectiveEpilogueINS1I_23Sm100TmaWarpSpecializedILi1ELi1ELi32ELb0ELb0EEEJSH_NS5_IJNSW_ISF_SB_EES1N_EEESI_SJ_SI_SJ_NS1I_6fusion15FusionCallbacksIS1M_NS1P_17LinearCombinationISI_fSI_fLNS_15FloatRoundStyleE2EEESH_S1O_JEEENS4_5SM1004TMEM4LOAD26SM100_TMEM_LOAD_16dp32b32xES1G_NS15_INS16_ILi2ELi4ELi3EEES19_NSW_INS5_IJS1A_SF_EEENS5_IJSF_SB_EEEEEEENS4_39AutoVectorizingCopyWithAssumedAlignmentILi128EEENS4_14SM90_TMA_STOREES23_S25_S25_EEEvvEEEEvNT_6ParamsE,(.L_x_163 - _ZN7cutlass13device_kernelINS_4gemm6kernel13GemmUniversalIN4cute5tupleIJiiiiEEENS1_10collective13CollectiveMmaINS1_35MainloopSm100TmaUmmaWarpSpecializedILi13ELi2ELi4ENS5_IJNS4_1CILi1EEENSA_ILi4EEESB_EEEEENS5_IJNSA_ILi64EEESF_NSA_ILi128EEEEEENS_12float_e4m3_tENS5_IJlSB_lEEESI_SJ_NS4_8TiledMMAINS4_8MMA_AtomIJNS4_10MMA_TraitsINS4_19SM100_MMA_F8F6F4_SSEJSI_SI_fSF_SF_NS4_17integral_constantINS4_4UMMA5MajorELSQ_0EEESR_NSO_INSP_7ScaleInELSS_0EEEST_EEEEEENS4_6LayoutINS5_IJSB_SB_SB_EEENS5_IJNSA_ILi0EEESY_SY_EEEEENS5_IJNS4_10UnderscoreES11_S11_EEEEENS4_23SM90_TMA_LOAD_MULTICASTENS4_14ComposedLayoutINS4_7SwizzleILi3ELi4ELi3EEENS4_18smem_ptr_flag_bitsILi8EEENSW_INS5_IJNSA_ILi8EEESG_EEENS5_IJSG_SB_EEEEEEEvNS4_8identityENS4_13SM90_TMA_LOADES1E_vS1F_EENS_8epilogue10collective18CollectiveEpilogueINS1I_23Sm100TmaWarpSpecializedILi1ELi1ELi32ELb0ELb0EEEJSH_NS5_IJNSW_ISF_SB_EES1N_EEESI_SJ_SI_SJ_NS1I_6fusion15FusionCallbacksIS1M_NS1P_17LinearCombinationISI_fSI_fLNS_15FloatRoundStyleE2EEESH_S1O_JEEENS4_5SM1004TMEM4LOAD26SM100_TMEM_LOAD_16dp32b32xES1G_NS15_INS16_ILi2ELi4ELi3EEES19_NSW_INS5_IJS1A_SF_EEENS5_IJSF_SB_EEEEEEENS4_39AutoVectorizingCopyWithAssumedAlignmentILi128EEENS4_14SM90_TMA_STOREES23_S25_S25_EEEvvEEEEvNT_6ParamsE)
        .other          _ZN7cutlass13device_kernelINS_4gemm6kernel13GemmUniversalIN4cute5tupleIJiiiiEEENS1_10collective13CollectiveMmaINS1_35MainloopSm100TmaUmmaWarpSpecializedILi13ELi2ELi4ENS5_IJNS4_1CILi1EEENSA_ILi4EEESB_EEEEENS5_IJNSA_ILi64EEESF_NSA_ILi128EEEEEENS_12float_e4m3_tENS5_IJlSB_lEEESI_SJ_NS4_8TiledMMAINS4_8MMA_AtomIJNS4_10MMA_TraitsINS4_19SM100_MMA_F8F6F4_SSEJSI_SI_fSF_SF_NS4_17integral_constantINS4_4UMMA5MajorELSQ_0EEESR_NSO_INSP_7ScaleInELSS_0EEEST_EEEEEENS4_6LayoutINS5_IJSB_SB_SB_EEENS5_IJNSA_ILi0EEESY_SY_EEEEENS5_IJNS4_10UnderscoreES11_S11_EEEEENS4_23SM90_TMA_LOAD_MULTICASTENS4_14ComposedLayoutINS4_7SwizzleILi3ELi4ELi3EEENS4_18smem_ptr_flag_bitsILi8EEENSW_INS5_IJNSA_ILi8EEESG_EEENS5_IJSG_SB_EEEEEEEvNS4_8identityENS4_13SM90_TMA_LOADES1E_vS1F_EENS_8epilogue10collective18CollectiveEpilogueINS1I_23Sm100TmaWarpSpecializedILi1ELi1ELi32ELb0ELb0EEEJSH_NS5_IJNSW_ISF_SB_EES1N_EEESI_SJ_SI_SJ_NS1I_6fusion15FusionCallbacksIS1M_NS1P_17LinearCombinationISI_fSI_fLNS_15FloatRoundStyleE2EEESH_S1O_JEEENS4_5SM1004TMEM4LOAD26SM100_TMEM_LOAD_16dp32b32xES1G_NS15_INS16_ILi2ELi4ELi3EEES19_NSW_INS5_IJS1A_SF_EEENS5_IJSF_SB_EEEEEEENS4_39AutoVectorizingCopyWithAssumedAlignmentILi128EEENS4_14SM90_TMA_STOREES23_S25_S25_EEEvvEEEEvNT_6ParamsE,@"STO_CUDA_ENTRY STV_DEFAULT"
_ZN7cutlass13device_kernelINS_4gemm6kernel13GemmUniversalIN4cute5tupleIJiiiiEEENS1_10collective13CollectiveMmaINS1_35MainloopSm100TmaUmmaWarpSpecializedILi13ELi2ELi4ENS5_IJNS4_1CILi1EEENSA_ILi4EEESB_EEEEENS5_IJNSA_ILi64EEESF_NSA_ILi128EEEEEENS_12float_e4m3_tENS5_IJlSB_lEEESI_SJ_NS4_8TiledMMAINS4_8MMA_AtomIJNS4_10MMA_TraitsINS4_19SM100_MMA_F8F6F4_SSEJSI_SI_fSF_SF_NS4_17integral_constantINS4_4UMMA5MajorELSQ_0EEESR_NSO_INSP_7ScaleInELSS_0EEEST_EEEEEENS4_6LayoutINS5_IJSB_SB_SB_EEENS5_IJNSA_ILi0EEESY_SY_EEEEENS5_IJNS4_10UnderscoreES11_S11_EEEEENS4_23SM90_TMA_LOAD_MULTICASTENS4_14ComposedLayoutINS4_7SwizzleILi3ELi4ELi3EEENS4_18smem_ptr_flag_bitsILi8EEENSW_INS5_IJNSA_ILi8EEESG_EEENS5_IJSG_SB_EEEEEEEvNS4_8identityENS4_13SM90_TMA_LOADES1E_vS1F_EENS_8epilogue10collective18CollectiveEpilogueINS1I_23Sm100TmaWarpSpecializedILi1ELi1ELi32ELb0ELb0EEEJSH_NS5_IJNSW_ISF_SB_EES1N_EEESI_SJ_SI_SJ_NS1I_6fusion15FusionCallbacksIS1M_NS1P_17LinearCombinationISI_fSI_fLNS_15FloatRoundStyleE2EEESH_S1O_JEEENS4_5SM1004TMEM4LOAD26SM100_TMEM_LOAD_16dp32b32xES1G_NS15_INS16_ILi2ELi4ELi3EEES19_NSW_INS5_IJS1A_SF_EEENS5_IJSF_SB_EEEEEEENS4_39AutoVectorizingCopyWithAssumedAlignmentILi128EEENS4_14SM90_TMA_STOREES23_S25_S25_EEEvvEEEEvNT_6ParamsE:
[----:B------:R-:W1:Y:S01]  /*0000*/  LDC R1, c[0x0][0x37c] ;  /* 0x0000df00ff017b82 */ /* 0x000e620000000800 */
[----:B------:R-:W2:Y:S01]  /*0010*/  S2R R76, SR_TID.X ;  /* 0x00000000004c7919 */ /* 0x000ea20000002100 */
[----:B------:R-:W3:Y:S01]  /*0020*/  LDCU.64 UR8, c[0x0][0x890] ;  /* 0x00011200ff0877ac */ /* 0x000ee20008000a00 */
[----:B------:R-:W-:Y:S02]  /*0030*/  PRMT R79, RZ, 0x7610, R79 ;  /* 0x00007610ff4f7816 */ /* 0x000fe4000000004f */
[----:B------:R-:W-:Y:S01]  /*0040*/  ELECT P3, URZ, PT ;  /* 0x0000000000ff782f */ /* 0x000fe20003860000 */
[----:B---3--:R-:W-:-:S04]  /*0050*/  UISETP.NE.U32.AND UP0, UPT, UR8, URZ, UPT ;  /* 0x000000ff0800728c */ /* 0x008fc8000bf05070 */
[----:B------:R-:W-:Y:S01]  /*0060*/  UISETP.NE.AND.EX UP0, UPT, UR9, URZ, UPT, UP0 ;  /* 0x000000ff0900728c */ /* 0x000fe2000bf05300 */
[----:B--2---:R-:W-:-:S05]  /*0070*/  SHF.R.U32.HI R80, RZ, 0x5, R76 ;  /* 0x00000005ff507819 */ /* 0x004fca000001164c */
[----:B------:R-:W2:Y:S02]  /*0080*/  SHFL.IDX PT, R0, R80, RZ, 0x1f ;  /* 0x00001fff50007589 */ /* 0x000ea400000e0000 */
[----:B--2---:R-:W-:Y:S01]  /*0090*/  R2UR UR22, R0 ;  /* 0x00000000001672ca */ /* 0x004fe200000e0000 */
[----:B-1----:R-:W-:-:S14]  /*00a0*/  BRA.U UP0, `(.L_x_0) ;  /* 0x0000000100307547 */ /* 0x002fdc000b800000 */
[----:B------:R-:W1:Y:S02]  /*00b0*/  LDCU.64 UR4, c[0x0][0x888] ;  /* 0x00011100ff0477ac */ /* 0x000e640008000a00 */
[----:B-1----:R-:W-:-:S04]  /*00c0*/  UISETP.NE.U32.AND UP0, UPT, UR4, URZ, UPT ;  /* 0x000000ff0400728c */ /* 0x002fc8000bf05070 */
[----:B------:R-:W-:-:S09]  /*00d0*/  UISETP.NE.AND.EX UP0, UPT, UR5, URZ, UPT, UP0 ;  /* 0x000000ff0500728c */ /* 0x000fd2000bf05300 */
[----:B------:R-:W-:Y:S05]  /*00e0*/  BRA.U !UP0, `(.L_x_1) ;  /* 0x0000000108147547 */ /* 0x000fea000b800000 */
[----:B------:R-:W1:Y:S01]  /*00f0*/  LDC.64 R2, c[0x0][0x888] ;  /* 0x00022200ff027b82 */ /* 0x000e620000000a00 */
[----:B------:R-:W1:Y:S02]  /*0100*/  LDCU.64 UR4, c[0x0][0x358] ;  /* 0x00006b00ff0477ac */ /* 0x000e640008000a00 */
[----:B-1----:R1:W5:Y:S01]  /*0110*/  LDG.E R39, desc[UR4][R2.64] ;  /* 0x0000000402277981 */ /* 0x002362000c1e1900 */
[----:B------:R-:W-:Y:S01]  /*0120*/  HFMA2 R79, -RZ, RZ, 0, 5.9604644775390625e-08 ;  /* 0x00000001ff4f7431 */ /* 0x000fe200000001ff */
[----:B------:R-:W-:Y:S05]  /*0130*/  BRA `(.L_x_0) ;  /* 0x00000000000c7947 */ /* 0x000fea0003800000 */
.L_x_1:
[----:B------:R-:W1:Y:S01]  /*0140*/  LDCU UR4, c[0x0][0x880] ;  /* 0x00011000ff0477ac */ /* 0x000e620008000800 */
[----:B------:R-:W-:Y:S01]  /*0150*/  HFMA2 R79, -RZ, RZ, 0, 5.9604644775390625e-08 ;  /* 0x00000001ff4f7431 */ /* 0x000fe200000001ff */
[----:B-1----:R-:W-:-:S07]  /*0160*/  MOV R39, UR4 ;  /* 0x0000000400277c02 */ /* 0x002fce0008000f00 */
.L_x_0:
[----:B------:R-:W2:Y:S02]  /*0170*/  LDCU.64 UR4, c[0x0][0x8b0] ;  /* 0x00011600ff0477ac */ /* 0x000ea40008000a00 */
[----:B--2---:R-:W-:-:S04]  /*0180*/  UISETP.NE.U32.AND UP0, UPT, UR4, URZ, UPT ;  /* 0x000000ff0400728c */ /* 0x004fc8000bf05070 */
[----:B------:R-:W-:-:S09]  /*0190*/  UISETP.NE.AND.EX UP0, UPT, UR5, URZ, UPT, UP0 ;  /* 0x000000ff0500728c */ /* 0x000fd2000bf05300 */
[----:B------:R-:W-:Y:S05]  /*01a0*/  BRA.U UP0, `(.L_x_2) ;  /* 0x0000000100287547 */ /* 0x000fea000b800000 */
[----:B------:R-:W2:Y:S02]  /*01b0*/  LDCU.64 UR4, c[0x0][0x8a8] ;  /* 0x00011500ff0477ac */ /* 0x000ea40008000a00 */
[----:B--2---:R-:W-:-:S04]  /*01c0*/  UISETP.NE.U32.AND UP0, UPT, UR4, URZ, UPT ;  /* 0x000000ff0400728c */ /* 0x004fc8000bf05070 */
[----:B------:R-:W-:-:S09]  /*01d0*/  UISETP.NE.AND.EX UP0, UPT, UR5, URZ, UPT, UP0 ;  /* 0x000000ff0500728c */ /* 0x000fd2000bf05300 */
[----:B------:R-:W-:Y:S05]  /*01e0*/  BRA.U !UP0, `(.L_x_3) ;  /* 0x0000000108107547 */ /* 0x000fea000b800000 */
[----:B-1----:R-:W1:Y:S01]  /*01f0*/  LDC.64 R2, c[0x0][0x8a8] ;  /* 0x00022a00ff027b82 */ /* 0x002e620000000a00 */
[----:B------:R-:W1:Y:S02]  /*0200*/  LDCU.64 UR4, c[0x0][0x358] ;  /* 0x00006b00ff0477ac */ /* 0x000e640008000a00 */
[----:B-1----:R2:W5:Y:S01]  /*0210*/  LDG.E R38, desc[UR4][R2.64] ;  /* 0x0000000402267981 */ /* 0x002562000c1e1900 */
[----:B------:R-:W-:Y:S05]  /*0220*/  BRA `(.L_x_2) ;  /* 0x0000000000087947 */ /* 0x000fea0003800000 */
.L_x_3:
[----:B------:R-:W2:Y:S02]  /*0230*/  LDCU UR4, c[0x0][0x8a0] ;  /* 0x00011400ff0477ac */ /* 0x000ea40008000800 */
[----:B--2---:R-:W-:Y:S02]  /*0240*/  MOV R38, UR4 ;  /* 0x0000000400267c02 */ /* 0x004fe40008000f00 */
.L_x_2:
[----:B------:R-:W-:Y:S01]  /*0250*/  IMAD.U32 R0, RZ, RZ, UR22 ;  /* 0x00000016ff007e24 */ /* 0x000fe2000f8e00ff */
[----:B------:R-:W-:Y:S04]  /*0260*/  BSSY.RECONVERGENT B0, `(.L_x_4) ;  /* 0x000000c000007945 */ /* 0x000fe80003800200 */
[C---:B------:R-:W-:Y:S02]  /*0270*/  ISETP.NE.OR P1, PT, R0.reuse, 0x1, !P3 ;  /* 0x000000010000780c */ /* 0x040fe40005f25670 */
[----:B------:R-:W-:-:S11]  /*0280*/  ISETP.NE.OR P0, PT, R0, 0x3, !P3 ;  /* 0x000000030000780c */ /* 0x000fd60005f05670 */
[----:B------:R-:W-:Y:S05]  /*0290*/  @P1 BRA `(.L_x_5) ;  /* 0x0000000000201947 */ /* 0x000fea0003800000 */
[----:B------:R-:W3:Y:S02]  /*02a0*/  LDCU.64 UR4, c[0x0][0x348] ;  /* 0x00006900ff0477ac */ /* 0x000ee40008000a00 */
[----:B---3--:R-:W-:Y:S02]  /*02b0*/  UIADD3 UR6, UP1, UPT, UR4, 0x80, URZ ;  /* 0x0000008004067890 */ /* 0x008fe4000ff3e0ff */
[----:B------:R-:W-:Y:S02]  /*02c0*/  UIADD3 UR4, UP0, UPT, UR4, 0x180, URZ ;  /* 0x0000018004047890 */ /* 0x000fe4000ff1e0ff */
[----:B------:R-:W-:Y:S02]  /*02d0*/  UIADD3.X UR7, UPT, UPT, URZ, UR5, URZ, UP1, !UPT ;  /* 0x00000005ff077290 */ /* 0x000fe40008ffe4ff */
[----:B------:R-:W-:-:S07]  /*02e0*/  UIADD3.X UR5, UPT, UPT, URZ, UR5, URZ, UP0, !UPT ;  /* 0x00000005ff057290 */ /* 0x000fce00087fe4ff */
[----:B------:R3:W-:Y:S02]  /*02f0*/  UTMACCTL.PF [UR6] ;  /* 0x00000000060079b9 */ /* 0x0007e40008040000 */
[----:B------:R3:W-:Y:S02]  /*0300*/  UTMACCTL.PF [UR4] ;  /* 0x00000000040079b9 */ /* 0x0007e40008040000 */
[----:B---3--:R-:W-:Y:S01]  /*0310*/  NOP ;  /* 0x0000000000007918 */ /* 0x008fe20000000000 */
.L_x_5:
[----:B------:R-:W-:Y:S05]  /*0320*/  BSYNC.RECONVERGENT B0 ;  /* 0x0000000000007941 */ /* 0x000fea0003800200 */
.L_x_4:
[----:B------:R-:W-:Y:S04]  /*0330*/  BSSY.RECONVERGENT B0, `(.L_x_6) ;  /* 0x000000a000007945 */ /* 0x000fe80003800200 */
        /* <DEDUP_REMOVED lines=9> */
.L_x_7:
[----:B------:R-:W-:Y:S05]  /*03d0*/  BSYNC.RECONVERGENT B0 ;  /* 0x0000000000007941 */ /* 0x000fea0003800200 */
.L_x_6:
[----:B------:R-:W3:Y:S01]  /*03e0*/  LDCU.64 UR4, c[0x0][0x888] ;  /* 0x00011100ff0477ac */ /* 0x000ee20008000a00 */
[----:B------:R-:W-:Y:S02]  /*03f0*/  UISETP.EQ.U32.AND UP1, UPT, UR8, URZ, UPT ;  /* 0x000000ff0800728c */ /* 0x000fe4000bf22070 */
[----:B------:R-:W-:Y:S02]  /*0400*/  UPLOP3.LUT UP3, UPT, UPT, UPT, UPT, 0x80, 0x8 ;  /* 0x000000000008789c */ /* 0x000fe40003f6f070 */
[----:B---3--:R-:W-:-:S04]  /*0410*/  UISETP.NE.U32.AND UP0, UPT, UR4, URZ, UPT ;  /* 0x000000ff0400728c */ /* 0x008fc8000bf05070 */
[----:B------:R-:W-:-:S04]  /*0420*/  UISETP.NE.AND.EX UP0, UPT, UR5, URZ, UPT, UP0 ;  /* 0x000000ff0500728c */ /* 0x000fc8000bf05300 */
[----:B------:R-:W-:-:S04]  /*0430*/  UISETP.EQ.OR.EX UP2, UPT, UR9, URZ, !UP0, UP1 ;  /* 0x000000ff0900728c */ /* 0x000fc8000c742710 */
[----:B------:R-:W-:-:S05]  /*0440*/  UP2UR UR61, UPR, URZ, 0x4 ;  /* 0x00000004ff3d7883 */ /* 0x000fca0008000000 */
[----:B------:R-:W-:Y:S07]  /*0450*/  BRA.U !UP2, `(.L_x_8) ;  /* 0x000000010a207547 */ /* 0x000fee000b800000 */
[----:B------:R-:W-:Y:S01]  /*0460*/  UISETP.NE.U32.AND UP1, UPT, UR8, URZ, UPT ;  /* 0x000000ff0800728c */ /* 0x000fe2000bf25070 */
[----:B-----5:R-:W-:Y:S01]  /*0470*/  FSETP.NEU.AND P0, PT, R39, RZ, PT ;  /* 0x000000ff2700720b */ /* 0x020fe20003f0d000 */
[----:B------:R-:W-:Y:S02]  /*0480*/  USEL UR4, URZ, 0xffffffff, UP0 ;  /* 0xffffffffff047887 */ /* 0x000fe40008000000 */
[----:B------:R-:W-:-:S10]  /*0490*/  UISETP.NE.AND.EX UP1, UPT, UR9, URZ, UPT, UP1 ;  /* 0x000000ff0900728c */ /* 0x000fd4000bf25310 */
[----:B------:R-:W-:Y:S01]  /*04a0*/  VOTEU.ANY UP0, P0 ;  /* 0x0000000000ff7886 */ /* 0x000fe20000000100 */
[----:B------:R-:W-:-:S04]  /*04b0*/  @!UP1 USEL UR4, URZ, 0xffffffff, UP0 ;  /* 0xffffffffff049887 */ /* 0x000fc80008000000 */
[----:B------:R-:W-:-:S04]  /*04c0*/  ULOP3.LUT UR4, UR4, 0x1, URZ, 0xc0, !UPT ;  /* 0x0000000104047892 */ /* 0x000fc8000f8ec0ff */
[----:B------:R-:W-:-:S11]  /*04d0*/  UISETP.NE.U32.AND UP3, UPT, UR4, 0x1, UPT ;  /* 0x000000010400788c */ /* 0x000fd6000bf65070 */
.L_x_8:
[----:B-12---:R-:W1:Y:S01]  /*04e0*/  SHFL.IDX PT, R2, R80, RZ, 0x1f ;  /* 0x00001fff50027589 */ /* 0x006e6200000e0000 */
[----:B------:R-:W-:-:S04]  /*04f0*/  UISETP.NE.AND UP0, UPT, UR22, 0x2, UPT ;  /* 0x000000021600788c */ /* 0x000fc8000bf05270 */
[----:B------:R-:W-:Y:S01]  /*0500*/  USEL UR34, URZ, 0x1, UP0 ;  /* 0x00000001ff227887 */ /* 0x000fe20008000000 */
[----:B-1----:R-:W-:-:S13]  /*0510*/  ISETP.NE.AND P0, PT, R2, RZ, PT ;  /* 0x000000ff0200720c */ /* 0x002fda0003f05270 */
[----:B------:R-:W-:Y:S05]  /*0520*/  @P0 BRA `(.L_x_9) ;  /* 0x0000000000ac0947 */ /* 0x000fea0003800000 */
[----:B------:R-:W-:Y:S01]  /*0530*/  ELECT P0, URZ, PT ;  /* 0x0000000000ff782f */ /* 0x000fe20003800000 */
[----:B------:R-:W-:-:S12]  /*0540*/  BSSY.RECONVERGENT B0, `(.L_x_9) ;  /* 0x0000029000007945 */ /* 0x000fd80003800200 */
[----:B------:R-:W-:Y:S05]  /*0550*/  @!P0 BRA `(.L_x_10) ;  /* 0x00000000009c8947 */ /* 0x000fea0003800000 */
[----:B------:R-:W1:Y:S01]  /*0560*/  S2UR UR4, SR_CgaCtaId ;  /* 0x00000000000479c3 */ /* 0x000e620000008800 */
[----:B------:R-:W-:Y:S01]  /*0570*/  UMOV UR5, 0x400 ;  /* 0x0000040000057882 */ /* 0x000fe20000000000 */
[----:B------:R-:W-:Y:S01]  /*0580*/  UMOV UR8, 0x1 ;  /* 0x0000000100087882 */ /* 0x000fe20000000000 */
[----:B------:R-:W-:Y:S01]  /*0590*/  UMOV UR6, 0x4 ;  /* 0x0000000400067882 */ /* 0x000fe20000000000 */
[----:B------:R-:W-:-:S04]  /*05a0*/  UIADD3 UR8, UPT, UPT, -UR8, 0x100000, URZ ;  /* 0x0010000008087890 */ /* 0x000fc8000fffe1ff */
[----:B------:R-:W-:Y:S02]  /*05b0*/  USHF.L.U32 UR9, UR8, 0xb, URZ ;  /* 0x0000000b08097899 */ /* 0x000fe400080006ff */
[----:B------:R-:W-:Y:S02]  /*05c0*/  USHF.L.U32 UR8, UR8, 0x1, URZ ;  /* 0x0000000108087899 */ /* 0x000fe400080006ff */
[----:B------:R-:W-:-:S04]  /*05d0*/  UIADD3 UR6, UPT, UPT, -UR6, 0x100000, URZ ;  /* 0x0010000006067890 */ /* 0x000fc8000fffe1ff */
[----:B------:R-:W-:Y:S02]  /*05e0*/  USHF.L.U32 UR7, UR6, 0xb, URZ ;  /* 0x0000000b06077899 */ /* 0x000fe400080006ff */
[----:B------:R-:W-:Y:S02]  /*05f0*/  USHF.L.U32 UR6, UR6, 0x1, URZ ;  /* 0x0000000106067899 */ /* 0x000fe400080006ff */
[----:B-1----:R-:W-:Y:S01]  /*0600*/  ULEA UR4, UR4, UR5, 0x18 ;  /* 0x0000000504047291 */ /* 0x002fe2000f8ec0ff */
[----:B------:R-:W1:Y:S11]  /*0610*/  FENCE.VIEW.ASYNC.S ;  /* 0x00000000000073c6 */ /* 0x000e760000000000 */
[----:B-1----:R1:W2:Y:S01]  /*0620*/  SYNCS.EXCH.64 URZ, [UR4], UR8 ;  /* 0x0000000804ff75b2 */ /* 0x0022a20008000100 */
[----:B------:R1:W3:Y:S01]  /*0630*/  SYNCS.EXCH.64 URZ, [UR4+0x68], UR6 ;  /* 0x0000680604ff75b2 */ /* 0x0002e20008000100 */
[----:B------:R1:W4:Y:S01]  /*0640*/  SYNCS.EXCH.64 URZ, [UR4+0x8], UR8 ;  /* 0x0000080804ff75b2 */ /* 0x0003220008000100 */
[----:B------:R1:W1:Y:S01]  /*0650*/  SYNCS.EXCH.64 URZ, [UR4+0x70], UR6 ;  /* 0x0000700604ff75b2 */ /* 0x0002620008000100 */
        /* <DEDUP_REMOVED lines=22> */
[----:B--234-:R-:W-:Y:S01]  /*07c0*/  NOP ;  /* 0x0000000000007918 */ /* 0x01cfe20000000000 */
.L_x_10:
[----:B-1----:R-:W-:Y:S05]  /*07d0*/  BSYNC.RECONVERGENT B0 ;  /* 0x0000000000007941 */ /* 0x002fea0003800200 */
.L_x_9:
[----:B------:R-:W1:Y:S01]  /*07e0*/  SHFL.IDX PT, R2, R80, RZ, 0x1f ;  /* 0x00001fff50027589 */ /* 0x000e6200000e0000 */
[----:B------:R-:W-:Y:S01]  /*07f0*/  NOP ;  /* 0x0000000000007918 */ /* 0x000fe20000000000 */
[----:B-1----:R-:W-:-:S13]  /*0800*/  ISETP.NE.AND P0, PT, R2, 0x1, PT ;  /* 0x000000010200780c */ /* 0x002fda0003f05270 */
[----:B------:R-:W-:Y:S05]  /*0810*/  @P0 BRA `(.L_x_11) ;  /* 0x0000000000400947 */ /* 0x000fea0003800000 */
        /* <DEDUP_REMOVED lines=9> */
[----:B------:R-:W-:Y:S01]  /*08b0*/  USHF.L.U32 UR6, UR6, 0x1, URZ ;  /* 0x0000000106067899 */ /* 0x000fe200080006ff */
[----:B------:R-:W-:Y:S01]  /*08c0*/  ELECT P0, URZ, PT ;  /* 0x0000000000ff782f */ /* 0x000fe20003800000 */
[----:B-1----:R-:W-:Y:S01]  /*08d0*/  ULEA UR4, UR4, UR5, 0x18 ;  /* 0x0000000504047291 */ /* 0x002fe2000f8ec0ff */
[----:B------:R-:W1:Y:S11]  /*08e0*/  FENCE.VIEW.ASYNC.S ;  /* 0x00000000000073c6 */ /* 0x000e760000000000 */
[----:B-1----:R1:W2:Y:S01]  /*08f0*/  SYNCS.EXCH.64 URZ, [UR4+0xd0], UR8 ;  /* 0x0000d00804ff75b2 */ /* 0x0022a20008000100 */
[----:B------:R1:W3:Y:S01]  /*0900*/  SYNCS.EXCH.64 URZ, [UR4+0xd8], UR6 ;  /* 0x0000d80604ff75b2 */ /* 0x0002e20008000100 */
[----:B------:R-:W-:Y:S01]  /*0910*/  NOP ;  /* 0x0000000000007918 */ /* 0x000fe20000000000 */
.L_x_11:
[----:B------:R-:W4:Y:S01]  /*0920*/  SHFL.IDX PT, R2, R80, RZ, 0x1f ;  /* 0x00001fff50027589 */ /* 0x000f2200000e0000 */
[----:B------:R-:W-:Y:S01]  /*0930*/  NOP ;  /* 0x0000000000007918 */ /* 0x000fe20000000000 */
[----:B----4-:R-:W-:-:S13]  /*0940*/  ISETP.NE.AND P0, PT, R2, 0x3, PT ;  /* 0x000000030200780c */ /* 0x010fda0003f05270 */
[----:B------:R-:W-:Y:S05]  /*0950*/  @P0 BRA `(.L_x_12) ;  /* 0x0000000000300947 */ /* 0x000fea0003800000 */
[----:B-1----:R-:W1:Y:S01]  /*0960*/  S2UR UR6, SR_CgaCtaId ;  /* 0x00000000000679c3 */ /* 0x002e620000008800 */
[----:B------:R-:W-:Y:S01]  /*0970*/  UMOV UR4, 0x400 ;  /* 0x0000040000047882 */ /* 0x000fe20000000000 */
[----:B------:R-:W-:Y:S01]  /*0980*/  UMOV UR5, 0x20 ;  /* 0x0000002000057882 */ /* 0x000fe20000000000 */
[----:B------:R-:W-:Y:S01]  /*0990*/  ELECT P0, URZ, PT ;  /* 0x0000000000ff782f */ /* 0x000fe20003800000 */
[----:B-1----:R-:W-:Y:S02]  /*09a0*/  ULEA UR6, UR6, UR4, 0x18 ;  /* 0x0000000406067291 */ /* 0x002fe4000f8ec0ff */
[----:B------:R-:W-:-:S04]  /*09b0*/  UIADD3 UR4, UPT, UPT, -UR5, 0x100000, URZ ;  /* 0x0010000005047890 */ /* 0x000fc8000fffe1ff */
[----:B------:R-:W-:Y:S02]  /*09c0*/  USHF.L.U32 UR5, UR4, 0xb, URZ ;  /* 0x0000000b04057899 */ /* 0x000fe400080006ff */
[----:B------:R-:W-:Y:S01]  /*09d0*/  USHF.L.U32 UR4, UR4, 0x1, URZ ;  /* 0x0000000104047899 */ /* 0x000fe200080006ff */
[----:B------:R-:W1:Y:S11]  /*09e0*/  FENCE.VIEW.ASYNC.S ;  /* 0x00000000000073c6 */ /* 0x000e760000000000 */
[----:B-1----:R4:W1:Y:S01]  /*09f0*/  SYNCS.EXCH.64 URZ, [UR6+0xe0], UR4 ;  /* 0x0000e00406ff75b2 */ /* 0x0028620008000100 */
[----:B------:R4:W1:Y:S02]  /*0a00*/  SYNCS.EXCH.64 URZ, [UR6+0xe8], UR4 ;  /* 0x0000e80406ff75b2 */ /* 0x0008640008000100 */
[----:B----4-:R-:W-:Y:S01]  /*0a10*/  NOP ;  /* 0x0000000000007918 */ /* 0x010fe20000000000 */
.L_x_12:
[----:B------:R-:W4:Y:S01]  /*0a20*/  SHFL.IDX PT, R2, R80, RZ, 0x1f ;  /* 0x00001fff50027589 */ /* 0x000f2200000e0000 */
[----:B------:R-:W-:Y:S01]  /*0a30*/  NOP ;  /* 0x0000000000007918 */ /* 0x000fe20000000000 */
[----:B----4-:R-:W-:-:S13]  /*0a40*/  ISETP.NE.AND P0, PT, R2, 0x4, PT ;  /* 0x000000040200780c */ /* 0x010fda0003f05270 */
[----:B------:R-:W-:Y:S05]  /*0a50*/  @P0 BRA `(.L_x_13) ;  /* 0x00000000004c0947 */ /* 0x000fea0003800000 */
[----:B-1----:R-:W1:Y:S01]  /*0a60*/  S2UR UR6, SR_CgaCtaId ;  /* 0x00000000000679c3 */ /* 0x002e620000008800 */
[----:B------:R-:W-:Y:S01]  /*0a70*/  UMOV UR4, 0x3a0 ;  /* 0x000003a000047882 */ /* 0x000fe20000000000 */
[----:B------:R-:W-:Y:S01]  /*0a80*/  UMOV UR5, 0x400 ;  /* 0x0000040000057882 */ /* 0x000fe20000000000 */
[----:B------:R-:W-:Y:S01]  /*0a90*/  USEL UR4, UR4, 0x320, UP3 ;  /* 0x0000032004047887 */ /* 0x000fe20009800000 */
[----:B------:R-:W-:Y:S01]  /*0aa0*/  UMOV UR8, 0x1 ;  /* 0x0000000100087882 */ /* 0x000fe20000000000 */
[----:B------:R-:W-:Y:S01]  /*0ab0*/  ELECT P0, URZ, PT ;  /* 0x0000000000ff782f */ /* 0x000fe20003800000 */
[----:B------:R-:W-:-:S04]  /*0ac0*/  UIADD3 UR8, UPT, UPT, -UR8, 0x100000, URZ ;  /* 0x0010000008087890 */ /* 0x000fc8000fffe1ff */
[----:B------:R-:W-:Y:S02]  /*0ad0*/  USHF.L.U32 UR9, UR8, 0xb, URZ ;  /* 0x0000000b08097899 */ /* 0x000fe400080006ff */
[----:B------:R-:W-:Y:S02]  /*0ae0*/  USHF.L.U32 UR8, UR8, 0x1, URZ ;  /* 0x0000000108087899 */ /* 0x000fe400080006ff */
[----:B-1----:R-:W-:Y:S02]  /*0af0*/  ULEA UR6, UR6, UR5, 0x18 ;  /* 0x0000000506067291 */ /* 0x002fe4000f8ec0ff */
[----:B------:R-:W-:-:S04]  /*0b00*/  UIADD3 UR4, UPT, UPT, -UR4, 0x100000, URZ ;  /* 0x0010000004047890 */ /* 0x000fc8000fffe1ff */
[----:B------:R-:W-:Y:S02]  /*0b10*/  USHF.L.U32 UR5, UR4, 0xb, URZ ;  /* 0x0000000b04057899 */ /* 0x000fe400080006ff */
[----:B------:R-:W-:Y:S01]  /*0b20*/  USHF.L.U32 UR4, UR4, 0x1, URZ ;  /* 0x0000000104047899 */ /* 0x000fe200080006ff */
[----:B------:R-:W1:Y:S03]  /*0b30*/  FENCE.VIEW.ASYNC.S ;  /* 0x00000000000073c6 */ /* 0x000e660000000000 */
[----:B-1----:R4:W1:Y:S08]  /*0b40*/  SYNCS.EXCH.64 URZ, [UR6+0xf0], UR8 ;  /* 0x0000f00806ff75b2 */ /* 0x0028700008000100 */
[----:B------:R4:W1:Y:S01]  /*0b50*/  SYNCS.EXCH.64 URZ, [UR6+0x100], UR4 ;  /* 0x0001000406ff75b2 */ /* 0x0008620008000100 */
[----:B------:R4:W1:Y:S01]  /*0b60*/  SYNCS.EXCH.64 URZ, [UR6+0xf8], UR8 ;  /* 0x0000f80806ff75b2 */ /* 0x0008620008000100 */
[----:B------:R4:W1:Y:S02]  /*0b70*/  SYNCS.EXCH.64 URZ, [UR6+0x108], UR4 ;  /* 0x0001080406ff75b2 */ /* 0x0008640008000100 */
[----:B----4-:R-:W-:Y:S01]  /*0b80*/  NOP ;  /* 0x0000000000007918 */ /* 0x010fe20000000000 */
.L_x_13:
[----:B------:R-:W4:Y:S01]  /*0b90*/  SHFL.IDX PT, R2, R80, RZ, 0x1f ;  /* 0x00001fff50027589 */ /* 0x000f2200000e0000 */
[----:B------:R-:W-:Y:S01]  /*0ba0*/  NOP ;  /* 0x0000000000007918 */ /* 0x000fe20000000000 */
[----:B----4-:R-:W-:-:S13]  /*0bb0*/  ISETP.NE.AND P0, PT, R2, 0x5, PT ;  /* 0x000000050200780c */ /* 0x010fda0003f05270 */
[----:B------:R-:W-:Y:S05]  /*0bc0*/  @P0 BRA `(.L_x_14) ;  /* 0x0000000000580947 */ /* 0x000fea0003800000 */
[----:B-1----:R-:W1:Y:S01]  /*0bd0*/  S2UR UR4, SR_CgaCtaId ;  /* 0x00000000000479c3 */ /* 0x002e620000008800 */
        /* <DEDUP_REMOVED lines=12> */
[----:B-1----:R4:W1:Y:S01]  /*0ca0*/  SYNCS.EXCH.64 URZ, [UR4+0x110], UR8 ;  /* 0x0001100804ff75b2 */ /* 0x0028620008000100 */
[----:B------:R4:W1:Y:S01]  /*0cb0*/  SYNCS.EXCH.64 URZ, [UR4+0x130], UR6 ;  /* 0x0001300604ff75b2 */ /* 0x0008620008000100 */
[----:B------:R4:W1:Y:S01]  /*0cc0*/  SYNCS.EXCH.64 URZ, [UR4+0x118], UR8 ;  /* 0x0001180804ff75b2 */ /* 0x0008620008000100 */
[----:B------:R4:W1:Y:S01]  /*0cd0*/  SYNCS.EXCH.64 URZ, [UR4+0x138], UR6 ;  /* 0x0001380604ff75b2 */ /* 0x0008620008000100 */
[----:B------:R4:W1:Y:S01]  /*0ce0*/  SYNCS.EXCH.64 URZ, [UR4+0x120], UR8 ;  /* 0x0001200804ff75b2 */ /* 0x0008620008000100 */
[----:B------:R4:W1:Y:S01]  /*0cf0*/  SYNCS.EXCH.64 URZ, [UR4+0x140], UR6 ;  /* 0x0001400604ff75b2 */ /* 0x0008620008000100 */
[----:B------:R4:W1:Y:S01]  /*0d00*/  SYNCS.EXCH.64 URZ, [UR4+0x128], UR8 ;  /* 0x0001280804ff75b2 */ /* 0x0008620008000100 */
[----:B------:R4:W1:Y:S02]  /*0d10*/  SYNCS.EXCH.64 URZ, [UR4+0x148], UR6 ;  /* 0x0001480604ff75b2 */ /* 0x0008640008000100 */
[----:B----4-:R-:W-:Y:S01]  /*0d20*/  NOP ;  /* 0x0000000000007918 */ /* 0x010fe20000000000 */
.L_x_14:
[----:B------:R-:W4:Y:S01]  /*0d30*/  SHFL.IDX PT, R2, R80, RZ, 0x1f ;  /* 0x00001fff50027589 */ /* 0x000f2200000e0000 */
[----:B------:R-:W1:Y:S01]  /*0d40*/  S2UR UR48, SR_CgaCtaId ;  /* 0x00000000003079c3 */ /* 0x000e620000008800 */
[----:B------:R-:W-:Y:S01]  /*0d50*/  NOP ;  /* 0x0000000000007918 */ /* 0x000fe20000000000 */
[----:B----4-:R-:W-:-:S13]  /*0d60*/  ISETP.NE.AND P0, PT, R2, 0x3, PT ;  /* 0x000000030200780c */ /* 0x010fda0003f05270 */
[----:B-1----:R-:W-:Y:S05]  /*0d70*/  @P0 BRA `(.L_x_15) ;  /* 0x0000000000340947 */ /* 0x002fea0003800000 */
[----:B------:R-:W-:Y:S01]  /*0d80*/  UMOV UR4, 0x400 ;  /* 0x0000040000047882 */ /* 0x000fe20000000000 */
[----:B------:R-:W-:Y:S01]  /*0d90*/  UMOV UR6, 0x20 ;  /* 0x0000002000067882 */ /* 0x000fe20000000000 */
[----:B------:R-:W-:Y:S02]  /*0da0*/  ULEA UR4, UR48, UR4, 0x18 ;  /* 0x0000000430047291 */ /* 0x000fe4000f8ec0ff */
[----:B------:R-:W-:-:S04]  /*0db0*/  UIADD3 UR6, UPT, UPT, -UR6, 0x100000, URZ ;  /* 0x0010000006067890 */ /* 0x000fc8000fffe1ff */
[----:B------:R-:W-:Y:S02]  /*0dc0*/  USHF.L.U32 UR7, UR6, 0xb, URZ ;  /* 0x0000000b06077899 */ /* 0x000fe400080006ff */
[----:B------:R-:W-:Y:S01]  /*0dd0*/  USHF.L.U32 UR6, UR6, 0x1, URZ ;  /* 0x0000000106067899 */ /* 0x000fe200080006ff */
[----:B------:R-:W-:Y:S01]  /*0de0*/  ELECT P0, URZ, PT ;  /* 0x0000000000ff782f */ /* 0x000fe20003800000 */
[----:B------:R-:W1:Y:S10]  /*0df0*/  FENCE.VIEW.ASYNC.S ;  /* 0x00000000000073c6 */ /* 0x000e740000000000 */
[----:B-1----:R1:W4:Y:S01]  /*0e00*/  SYNCS.EXCH.64 URZ, [UR4+0x150], UR6 ;  /* 0x0001500604ff75b2 */ /* 0x0023220008000100 */
[----:B------:R1:W1:Y:S01]  /*0e10*/  SYNCS.EXCH.64 URZ, [UR4+0x160], UR6 ;  /* 0x0001600604ff75b2 */ /* 0x0002620008000100 */
[----:B------:R1:W1:Y:S01]  /*0e20*/  SYNCS.EXCH.64 URZ, [UR4+0x158], UR6 ;  /* 0x0001580604ff75b2 */ /* 0x0002620008000100 */
[----:B------:R1:W1:Y:S01]  /*0e30*/  SYNCS.EXCH.64 URZ, [UR4+0x168], UR6 ;  /* 0x0001680604ff75b2 */ /* 0x0002620008000100 */
[----:B------:R-:W-:Y:S01]  /*0e40*/  NOP ;  /* 0x0000000000007918 */ /* 0x000fe20000000000 */
.L_x_15:
[----:B-1----:R-:W1:Y:S01]  /*0e50*/  LDCU UR4, c[0x0][0x36c] ;  /* 0x00006d80ff0477ac */ /* 0x002e620008000800 */
[----:B------:R-:W-:Y:S01]  /*0e60*/  ISETP.NE.OR P3, PT, R0, 0x2, !P3 ;  /* 0x000000020000780c */ /* 0x000fe20005f65670 */
[----:B------:R-:W-:Y:S01]  /*0e70*/  NOP ;  /* 0x0000000000007918 */ /* 0x000fe20000000000 */
[----:B------:R-:W-:Y:S01]  /*0e80*/  LOP3.LUT R0, R76, 0x1f, RZ, 0xc0, !PT ;  /* 0x0000001f4c007812 */ /* 0x000fe200078ec0ff */
[----:B------:R-:W-:Y:S02]  /*0e90*/  UISETP.NE.AND UP4, UPT, UR22, URZ, UPT ;  /* 0x000000ff1600728c */ /* 0x000fe4000bf85270 */
[----:B-1----:R-:W-:-:S09]  /*0ea0*/  UISETP.EQ.U32.AND UP5, UPT, UR4, 0x1, UPT ;  /* 0x000000010400788c */ /* 0x002fd2000bfa2070 */
[----:B------:R-:W-:Y:S05]  /*0eb0*/  BRA.U !UP5, `(.L_x_16) ;  /* 0x000000010d087547 */ /* 0x000fea000b800000 */
[----:B--234-:R-:W-:Y:S01]  /*0ec0*/  UCGABAR_ARV ;  /* 0x00000000000079c7 */ /* 0x01cfe20008000000 */
[----:B------:R-:W-:Y:S05]  /*0ed0*/  BRA `(.L_x_17) ;  /* 0x0000000000047947 */ /* 0x000fea0003800000 */
.L_x_16:
[----:B--234-:R-:W-:Y:S01]  /*0ee0*/  NOP ;  /* 0x0000000000007918 */ /* 0x01cfe20000000000 */
.L_x_17:
[----:B------:R-:W1:Y:S01]  /*0ef0*/  S2UR UR7, SR_CTAID.X ;  /* 0x00000000000779c3 */ /* 0x000e620000002500 */
[----:B------:R-:W-:-:S05]  /*0f00*/  CS2R.32 R3, SR_CgaSize ;  /* 0x0000000000037805 */ /* 0x000fca0000008a00 */
[----:B------:R-:W-:-:S05]  /*0f10*/  IMAD R3, R3, -0xa0, RZ ;  /* 0xffffff6003037824 */ /* 0x000fca00078e02ff */
[----:B------:R-:W-:-:S14]  /*0f20*/  R2UR UR5, R3 ;  /* 0x00000000030572ca */ /* 0x000fdc00000e0000 */
[----:B------:R-:W2:Y:S01]  /*0f30*/  LDCU UR5, c[0x0][UR5+0x2b0] ;  /* 0x00005600050577ac */ /* 0x000ea20008000800 */
[----:B------:R-:W-:-:S05]  /*0f40*/  CS2R.32 R3, SR_CgaSize ;  /* 0x0000000000037805 */ /* 0x000fca0000008a00 */
[----:B------:R-:W-:-:S05]  /*0f50*/  IMAD R3, R3, -0xa0, RZ ;  /* 0xffffff6003037824 */ /* 0x000fca00078e02ff */
[----:B------:R-:W-:-:S14]  /*0f60*/  R2UR UR4, R3 ;  /* 0x00000000030472ca */ /* 0x000fdc00000e0000 */
[----:B------:R-:W3:Y:S01]  /*0f70*/  LDCU UR4, c[0x0][UR4+0x2b4] ;  /* 0x00005680040477ac */ /* 0x000ee20008000800 */
[----:B------:R-:W4:Y:S01]  /*0f80*/  S2UR UR8, SR_CTAID.Y ;  /* 0x00000000000879c3 */ /* 0x000f220000002600 */
[----:B------:R-:W3:Y:S01]  /*0f90*/  LDCU UR23, c[0x0][0xb24] ;  /* 0x00016480ff1777ac */ /* 0x000ee20008000800 */
[----:B------:R-:W-:-:S05]  /*0fa0*/  CS2R.32 R3, SR_CgaSize ;  /* 0x0000000000037805 */ /* 0x000fca0000008a00 */
[----:B------:R-:W-:-:S05]  /*0fb0*/  IMAD R3, R3, -0xa0, RZ ;  /* 0xffffff6003037824 */ /* 0x000fca00078e02ff */
[----:B------:R-:W-:-:S14]  /*0fc0*/  R2UR UR60, R3 ;  /* 0x00000000033c72ca */ /* 0x000fdc00000e0000 */
[----:B------:R-:W3:Y:S01]  /*0fd0*/  LDCU UR60, c[0x0][UR60+0x2a0] ;  /* 0x000054003c3c77ac */ /* 0x000ee20008000800 */
[----:B------:R-:W1:Y:S01]  /*0fe0*/  S2UR UR36, SR_CTAID.Z ;  /* 0x00000000002479c3 */ /* 0x000e620000002700 */
[----:B------:R-:W-:-:S05]  /*0ff0*/  CS2R.32 R3, SR_CgaSize ;  /* 0x0000000000037805 */ /* 0x000fca0000008a00 */
[----:B------:R-:W-:-:S05]  /*1000*/  IMAD R3, R3, -0xa0, RZ ;  /* 0xffffff6003037824 */ /* 0x000fca00078e02ff */
[----:B------:R-:W-:-:S14]  /*1010*/  R2UR UR57, R3 ;  /* 0x00000000033972ca */ /* 0x000fdc00000e0000 */
[----:B------:R-:W3:Y:S01]  /*1020*/  LDCU UR57, c[0x0][UR57+0x2a4] ;  /* 0x00005480393977ac */ /* 0x000ee20008000800 */
[----:B------:R-:W3:Y:S01]  /*1030*/  LDCU UR40, c[0x0][0xb24] ;  /* 0x00016480ff2877ac */ /* 0x000ee20008000800 */
[----:B-1----:R-:W-:Y:S01]  /*1040*/  I2FP.F32.U32 R3, UR7 ;  /* 0x0000000700037c45 */ /* 0x002fe20008201000 */
[----:B------:R-:W1:Y:S04]  /*1050*/  LDCU UR26, c[0x0][0xb30] ;  /* 0x00016600ff1a77ac */ /* 0x000e680008000800 */
[----:B--2---:R-:W-:Y:S01]  /*1060*/  FMUL R3, R3, UR5 ;  /* 0x0000000503037c20 */ /* 0x004fe20008400000 */
[----:B------:R-:W-:Y:S01]  /*1070*/  USHF.L.U32 UR24, UR48, 0xb, URZ ;  /* 0x0000000b30187899 */ /* 0x000fe200080006ff */
[----:B----4-:R-:W-:Y:S01]  /*1080*/  I2FP.F32.U32 R2, UR8 ;  /* 0x0000000800027c45 */ /* 0x010fe20008201000 */
[----:B---3--:R-:W-:-:S03]  /*1090*/  UISETP.GE.AND UP2, UPT, UR23, 0x1, UPT ;  /* 0x000000011700788c */ /* 0x008fc6000bf46270 */
[----:B------:R-:W2:Y:S01]  /*10a0*/  F2I.U32.TRUNC.NTZ R3, R3 ;  /* 0x0000000300037305 */ /* 0x000ea2000020f000 */
[----:B------:R-:W-:Y:S01]  /*10b0*/  UMOV UR46, UR7 ;  /* 0x00000007002e7c82 */ /* 0x000fe20008000000 */
[----:B------:R-:W-:Y:S01]  /*10c0*/  FMUL R2, R2, UR4 ;  /* 0x0000000402027c20 */ /* 0x000fe20008400000 */
[----:B------:R-:W-:-:S05]  /*10d0*/  UMOV UR45, UR8 ;  /* 0x00000008002d7c82 */ /* 0x000fca0008000000 */
[----:B------:R-:W3:Y:S01]  /*10e0*/  F2I.U32.TRUNC.NTZ R2, R2 ;  /* 0x0000000200027305 */ /* 0x000ee2000020f000 */
[----:B--2---:R-:W-:Y:S02]  /*10f0*/  R2UR UR4, R3 ;  /* 0x00000000030472ca */ /* 0x004fe400000e0000 */
[----:B---3--:R-:W-:Y:S02]  /*1100*/  R2UR UR6, R2 ;  /* 0x00000000020672ca */ /* 0x008fe400000e0000 */
[----:B------:R-:W-:-:S09]  /*1110*/  PRMT R2, RZ, 0x7610, R2 ;  /* 0x00007610ff027816 */ /* 0x000fd20000000002 */
[----:B------:R-:W-:-:S04]  /*1120*/  UIADD3 UR5, UPT, UPT, -UR4, URZ, URZ ;  /* 0x000000ff04057290 */ /* 0x000fc8000fffe1ff */
[----:B------:R-:W-:Y:S02]  /*1130*/  UIMAD UR60, UR60, UR5, UR7 ;  /* 0x000000053c3c72a4 */ /* 0x000fe4000f8e0207 */
[----:B------:R-:W-:-:S04]  /*1140*/  UIADD3 UR4, UPT, UPT, -UR6, URZ, URZ ;  /* 0x000000ff06047290 */ /* 0x000fc8000fffe1ff */
[----:B------:R-:W-:Y:S01]  /*1150*/  UIMAD UR57, UR57, UR4, UR8 ;  /* 0x00000004393972a4 */ /* 0x000fe2000f8e0208 */
[----:B-1----:R-:W-:Y:S11]  /*1160*/  BRA.U UP4, `(.L_x_18) ;  /* 0x0000000104407547 */ /* 0x002ff6000b800000 */
[----:B------:R-:W-:Y:S02]  /*1170*/  UISETP.NE.AND UP0, UPT, UR57, URZ, UPT ;  /* 0x000000ff3900728c */ /* 0x000fe4000bf05270 */
[----:B------:R-:W-:Y:S02]  /*1180*/  UISETP.NE.AND UP1, UPT, UR57, 0x1, UPT ;  /* 0x000000013900788c */ /* 0x000fe4000bf25270 */
[----:B------:R-:W-:Y:S02]  /*1190*/  UISETP.EQ.OR UP0, UPT, UR60, URZ, !UP0 ;  /* 0x000000ff3c00728c */ /* 0x000fe4000c702670 */
[----:B------:R-:W-:Y:S02]  /*11a0*/  USEL UR5, URZ, 0x2, UP1 ;  /* 0x00000002ff057887 */ /* 0x000fe40008800000 */
[----:B------:R-:W-:Y:S02]  /*11b0*/  USEL UR8, URZ, 0x1, !UP0 ;  /* 0x00000001ff087887 */ /* 0x000fe4000c000000 */
[----:B------:R-:W-:-:S02]  /*11c0*/  UISETP.NE.AND UP0, UPT, UR57, 0x2, UPT ;  /* 0x000000023900788c */ /* 0x000fc4000bf05270 */
[----:B------:R-:W-:Y:S02]  /*11d0*/  UISETP.NE.AND UP1, UPT, UR57, 0x3, UPT ;  /* 0x000000033900788c */ /* 0x000fe4000bf25270 */
[----:B------:R-:W-:Y:S02]  /*11e0*/  USEL UR4, URZ, 0x4, UP0 ;  /* 0x00000004ff047887 */ /* 0x000fe40008000000 */
[----:B------:R-:W-:Y:S02]  /*11f0*/  UISETP.NE.AND UP0, UPT, UR60, URZ, UPT ;  /* 0x000000ff3c00728c */ /* 0x000fe4000bf05270 */
[----:B------:R-:W-:Y:S02]  /*1200*/  USEL UR6, URZ, 0x8, UP1 ;  /* 0x00000008ff067887 */ /* 0x000fe40008800000 */
[----:B------:R-:W-:Y:S02]  /*1210*/  USEL UR7, UR5, 0x2, UP0 ;  /* 0x0000000205077887 */ /* 0x000fe40008000000 */
[----:B------:R-:W-:-:S02]  /*1220*/  USEL UR4, UR4, 0x4, UP0 ;  /* 0x0000000404047887 */ /* 0x000fc40008000000 */
[----:B------:R-:W-:Y:S02]  /*1230*/  USEL UR5, UR6, 0x8, UP0 ;  /* 0x0000000806057887 */ /* 0x000fe40008000000 */
[----:B------:R-:W-:-:S04]  /*1240*/  UIADD3 UR4, UPT, UPT, UR4, UR7, UR8 ;  /* 0x0000000704047290 */ /* 0x000fc8000fffe008 */
[----:B------:R-:W-:-:S06]  /*1250*/  UIADD3 UR4, UPT, UPT, UR4, UR5, URZ ;  /* 0x0000000504047290 */ /* 0x000fcc000fffe0ff */
[----:B------:R-:W-:Y:S02]  /*1260*/  MOV R2, UR4 ;  /* 0x0000000400027c02 */ /* 0x000fe40008000f00 */
.L_x_18:
[----:B------:R-:W-:Y:S05]  /*1270*/  BRA.U !UP2, `(.L_x_19) ;  /* 0x000000010ad47547 */ /* 0x000fea000b800000 */
[----:B------:R-:W1:Y:S01]  /*1280*/  LDCU.128 UR12, c[0x0][0xb10] ;  /* 0x00016200ff0c77ac */ /* 0x000e620008000c00 */
[----:B------:R-:W2:Y:S01]  /*1290*/  LDCU UR6, c[0x0][0x370] ;  /* 0x00006e00ff0677ac */ /* 0x000ea20008000800 */
[----:B------:R-:W3:Y:S01]  /*12a0*/  LDCU UR5, c[0x0][0x374] ;  /* 0x00006e80ff0577ac */ /* 0x000ee20008000800 */
[----:B------:R-:W4:Y:S01]  /*12b0*/  LDCU UR25, c[0x0][0xb0c] ;  /* 0x00016180ff1977ac */ /* 0x000f220008000800 */
[----:B------:R-:W4:Y:S01]  /*12c0*/  LDCU UR4, c[0x0][0xb20] ;  /* 0x00016400ff0477ac */ /* 0x000f220008000800 */
[----:B------:R-:W4:Y:S01]  /*12d0*/  LDCU.64 UR8, c[0x0][0xb28] ;  /* 0x00016500ff0877ac */ /* 0x000f220008000a00 */
[----:B-1----:R-:W-:Y:S02]  /*12e0*/  UISETP.NE.AND UP0, UPT, UR14, 0x1, UPT ;  /* 0x000000010e00788c */ /* 0x002fe4000bf05270 */
[----:B---3--:R-:W-:Y:S02]  /*12f0*/  UIMAD.WIDE.U32 UR10, UR5, UR15, URZ ;  /* 0x0000000f050a72a5 */ /* 0x008fe4000f8e00ff */
[----:B--2---:R-:W-:-:S02]  /*1300*/  UIMAD.WIDE.U32 UR18, UR6, UR12, URZ ;  /* 0x0000000c061272a5 */ /* 0x004fc4000f8e00ff */
[----:B----4-:R-:W-:Y:S02]  /*1310*/  UISETP.NE.AND UP1, UPT, UR25, 0x1, UPT ;  /* 0x000000011900788c */ /* 0x010fe4000bf25270 */
[----:B------:R-:W-:Y:S01]  /*1320*/  UISETP.NE.AND UP2, UPT, UR23, 0x1, UPT ;  /* 0x000000011700788c */ /* 0x000fe2000bf45270 */
[----:B------:R-:W-:Y:S02]  /*1330*/  UMOV UR10, UR11 ;  /* 0x0000000b000a7c82 */ /* 0x000fe40008000000 */
[----:B------:R-:W-:Y:S01]  /*1340*/  UMOV UR18, UR19 ;  /* 0x0000001300127c82 */ /* 0x000fe20008000000 */
[----:B------:R-:W-:Y:S02]  /*1350*/  @UP0 USHF.R.U32.HI UR5, URZ, UR4, UR10 ;  /* 0x00000004ff050299 */ /* 0x000fe4000801160a */
[----:B------:R-:W-:Y:S02]  /*1360*/  UIMAD.WIDE.U32 UR20, UR45, UR15, URZ ;  /* 0x0000000f2d1472a5 */ /* 0x000fe4000f8e00ff */
[----:B------:R-:W-:-:S02]  /*1370*/  UIMAD.WIDE.U32 UR10, UR5, UR8, URZ ;  /* 0x00000008050a72a5 */ /* 0x000fc4000f8e00ff */
[----:B------:R-:W-:Y:S02]  /*1380*/  @UP1 USHF.R.U32.HI UR6, URZ, UR13, UR18 ;  /* 0x0000000dff061299 */ /* 0x000fe40008011612 */
[----:B------:R-:W-:Y:S02]  /*1390*/  UIMAD.WIDE.U32 UR16, UR46, UR12, URZ ;  /* 0x0000000c2e1072a5 */ /* 0x000fe4000f8e00ff */
[----:B------:R-:W-:Y:S01]  /*13a0*/  UIMAD.WIDE.U32 UR18, UR6, UR8, URZ ;  /* 0x00000008061272a5 */ /* 0x000fe2000f8e00ff */
[----:B------:R-:W-:Y:S01]  /*13b0*/  UMOV UR20, UR21 ;  /* 0x0000001500147c82 */ /* 0x000fe20008000000 */
[----:B------:R-:W-:Y:S01]  /*13c0*/  UMOV UR10, UR11 ;  /* 0x0000000b000a7c82 */ /* 0x000fe20008000000 */
[----:B------:R-:W-:Y:S02]  /*13d0*/  USHF.R.U32.HI UR20, URZ, UR4, UR20 ;  /* 0x00000004ff147299 */ /* 0x000fe40008011614 */
[----:B------:R-:W-:Y:S02]  /*13e0*/  @UP2 USHF.R.U32.HI UR5, URZ, UR9, UR10 ;  /* 0x00000009ff052299 */ /* 0x000fe4000801160a */
[----:B------:R-:W-:Y:S01]  /*13f0*/  UMOV UR7, UR19 ;  /* 0x0000001300077c82 */ /* 0x000fe20008000000 */
[----:B------:R-:W-:Y:S01]  /*1400*/  UMOV UR16, UR17 ;  /* 0x0000001100107c82 */ /* 0x000fe20008000000 */
[----:B------:R-:W-:-:S02]  /*1410*/  @UP2 USHF.R.U32.HI UR6, URZ, UR9, UR7 ;  /* 0x00000009ff062299 */ /* 0x000fc40008011607 */
[----:B------:R-:W-:Y:S02]  /*1420*/  USHF.R.U32.HI UR13, URZ, UR13, UR16 ;  /* 0x0000000dff0d7299 */ /* 0x000fe40008011610 */
[----:B------:R-:W-:Y:S02]  /*1430*/  USEL UR4, UR45, UR20, !UP0 ;  /* 0x000000142d047287 */ /* 0x000fe4000c000000 */
[----:B------:R-:W-:Y:S02]  /*1440*/  UIMAD UR7, UR5, UR23, URZ ;  /* 0x00000017050772a4 */ /* 0x000fe4000f8e02ff */
[----:B------:R-:W-:Y:S02]  /*1450*/  USEL UR5, UR46, UR13, !UP1 ;  /* 0x0000000d2e057287 */ /* 0x000fe4000c800000 */
[----:B------:R-:W-:Y:S02]  /*1460*/  UIMAD UR12, UR6, UR23, URZ ;  /* 0x00000017060c72a4 */ /* 0x000fe4000f8e02ff */
[----:B------:R-:W-:-:S02]  /*1470*/  UISETP.GE.AND UP0, UPT, UR4, UR7, UPT ;  /* 0x000000070400728c */ /* 0x000fc4000bf06270 */
[----:B------:R-:W-:Y:S02]  /*1480*/  UIMAD.WIDE.U32 UR10, UR4, UR8, URZ ;  /* 0x00000008040a72a5 */ /* 0x000fe4000f8e00ff */
[----:B------:R-:W-:Y:S02]  /*1490*/  UISETP.GE.OR UP0, UPT, UR5, UR12, UP0 ;  /* 0x0000000c0500728c */ /* 0x000fe40008706670 */
[----:B------:R-:W-:Y:S02]  /*14a0*/  UIMAD.WIDE.U32 UR12, UR5, UR8, URZ ;  /* 0x00000008050c72a5 */ /* 0x000fe4000f8e00ff */
[----:B------:R-:W-:Y:S01]  /*14b0*/  UIADD3 UR10, UPT, UPT, -UR4, URZ, URZ ;  /* 0x000000ff040a7290 */ /* 0x000fe2000fffe1ff */
[----:B------:R-:W-:Y:S01]  /*14c0*/  UMOV UR8, UR11 ;  /* 0x0000000b00087c82 */ /* 0x000fe20008000000 */
[----:B------:R-:W-:Y:S02]  /*14d0*/  UIADD3 UR11, UPT, UPT, -UR5, URZ, URZ ;  /* 0x000000ff050b7290 */ /* 0x000fe4000fffe1ff */
[----:B------:R-:W-:-:S03]  /*14e0*/  USHF.R.U32.HI UR8, URZ, UR9, UR8 ;  /* 0x00000009ff087299 */ /* 0x000fc60008011608 */
[----:B------:R-:W-:Y:S01]  /*14f0*/  @!UP0 UMOV UR7, UR13 ;  /* 0x0000000d00078c82 */ /* 0x000fe20008000000 */
[----:B------:R-:W-:Y:S02]  /*1500*/  UIMAD UR45, UR14, UR10, UR45 ;  /* 0x0000000a0e2d72a4 */ /* 0x000fe4000f8e022d */
[----:B------:R-:W-:Y:S02]  /*1510*/  USEL UR8, UR4, UR8, !UP2 ;  /* 0x0000000804087287 */ /* 0x000fe4000d000000 */
[----:B------:R-:W-:Y:S02]  /*1520*/  @!UP0 USHF.R.U32.HI UR7, URZ, UR9, UR7 ;  /* 0x00000009ff078299 */ /* 0x000fe40008011607 */
[----:B------:R-:W-:Y:S02]  /*1530*/  UIADD3 UR9, UPT, UPT, -UR8, URZ, URZ ;  /* 0x000000ff08097290 */ /* 0x000fe4000fffe1ff */
[----:B------:R-:W-:Y:S02]  /*1540*/  @!UP0 USEL UR7, UR5, UR7, !UP2 ;  /* 0x0000000705078287 */ /* 0x000fe4000d000000 */
[----:B------:R-:W-:-:S02]  /*1550*/  UIMAD UR9, UR23, UR9, UR4 ;  /* 0x00000009170972a4 */ /* 0x000fc4000f8e0204 */
[----:B------:R-:W-:Y:S02]  /*1560*/  @!UP0 UIADD3 UR8, UPT, UPT, UR8, -UR7, URZ ;  /* 0x8000000708088290 */ /* 0x000fe4000fffe0ff */
[----:B------:R-:W-:Y:S02]  /*1570*/  @!UP0 UIMAD UR6, UR9, UR6, UR7 ;  /* 0x00000006090682a4 */ /* 0x000fe4000f8e0207 */
[----:B------:R-:W-:Y:S02]  /*1580*/  @!UP0 UIMAD UR4, UR8, UR23, UR5 ;  /* 0x00000017080482a4 */ /* 0x000fe4000f8e0205 */
[----:B------:R-:W-:Y:S02]  /*1590*/  UIMAD UR46, UR25, UR11, UR46 ;  /* 0x0000000b192e72a4 */ /* 0x000fe4000f8e022e */
[----:B------:R-:W-:Y:S01]  /*15a0*/  UIMAD UR45, UR4, UR14, UR45 ;  /* 0x0000000e042d72a4 */ /* 0x000fe2000f8e022d */
[----:B------:R-:W-:Y:S02]  /*15b0*/  @!UP0 UMOV UR5, UR6 ;  /* 0x0000000600058c82 */ /* 0x000fe40008000000 */
[----:B------:R-:W-:-:S12]  /*15c0*/  UIMAD UR46, UR5, UR25, UR46 ;  /* 0x00000019052e72a4 */ /* 0x000fd8000f8e022e */
.L_x_19:
[----:B------:R-:W-:Y:S02]  /*15d0*/  UISETP.NE.AND UP1, UPT, UR26, 0x1, UPT ;  /* 0x000000011a00788c */ /* 0x000fe4000bf25270 */
[----:B------:R-:W-:Y:S02]  /*15e0*/  UISETP.NE.AND UP0, UPT, UR22, 0x2, UPT ;  /* 0x000000021600788c */ /* 0x000fe4000bf05270 */
[----:B------:R-:W-:-:S05]  /*15f0*/  ULOP3.LUT UR21, UR24, 0x1800, URZ, 0xc0, !UPT ;  /* 0x0000180018157892 */ /* 0x000fca000f8ec0ff */
[----:B------:R-:W-:Y:S07]  /*1600*/  BRA.U UP1, `(.L_x_20) ;  /* 0x0000000101447547 */ /* 0x000fee000b800000 */
[----:B------:R-:W1:Y:S01]  /*1610*/  LDCU.128 UR8, c[0x0][0xb10] ;  /* 0x00016200ff0877ac */ /* 0x000e620008000c00 */
[----:B------:R-:W2:Y:S01]  /*1620*/  LDCU UR12, c[0x0][0xb0c] ;  /* 0x00016180ff0c77ac */ /* 0x000ea20008000800 */
[----:B------:R-:W3:Y:S01]  /*1630*/  LDCU UR13, c[0x0][0xb20] ;  /* 0x00016400ff0d77ac */ /* 0x000ee20008000800 */
[----:B-1----:R-:W-:Y:S02]  /*1640*/  UIMAD.WIDE.U32 UR6, UR46, UR8, URZ ;  /* 0x000000082e0672a5 */ /* 0x002fe4000f8e00ff */
[----:B------:R-:W-:Y:S02]  /*1650*/  UIMAD.WIDE.U32 UR4, UR45, UR11, URZ ;  /* 0x0000000b2d0472a5 */ /* 0x000fe4000f8e00ff */
[----:B--2---:R-:W-:Y:S02]  /*1660*/  UISETP.NE.AND UP2, UPT, UR12, 0x1, UPT ;  /* 0x000000010c00788c */ /* 0x004fe4000bf45270 */
[----:B------:R-:W-:Y:S01]  /*1670*/  UISETP.NE.AND UP1, UPT, UR10, 0x1, UPT ;  /* 0x000000010a00788c */ /* 0x000fe2000bf25270 */
[----:B------:R-:W-:-:S02]  /*1680*/  UMOV UR6, UR7 ;  /* 0x0000000700067c82 */ /* 0x000fc40008000000 */
[----:B------:R-:W-:Y:S01]  /*1690*/  UMOV UR4, UR5 ;  /* 0x0000000500047c82 */ /* 0x000fe20008000000 */
[----:B------:R-:W-:Y:S02]  /*16a0*/  USHF.R.U32.HI UR6, URZ, UR9, UR6 ;  /* 0x00000009ff067299 */ /* 0x000fe40008011606 */
[----:B---3--:R-:W-:Y:S02]  /*16b0*/  USHF.R.U32.HI UR4, URZ, UR13, UR4 ;  /* 0x0000000dff047299 */ /* 0x008fe40008011604 */
[----:B------:R-:W-:Y:S02]  /*16c0*/  USEL UR5, UR46, UR6, !UP2 ;  /* 0x000000062e057287 */ /* 0x000fe4000d000000 */
[----:B------:R-:W-:-:S04]  /*16d0*/  USEL UR4, UR45, UR4, !UP1 ;  /* 0x000000042d047287 */ /* 0x000fc8000c800000 */
[----:B------:R-:W-:Y:S02]  /*16e0*/  UIADD3 UR6, UPT, UPT, UR5, -UR4, URZ ;  /* 0x8000000405067290 */ /* 0x000fe4000fffe0ff */
[----:B------:R-:W-:Y:S02]  /*16f0*/  UIADD3 UR4, UPT, UPT, -UR5, UR4, URZ ;  /* 0x0000000405047290 */ /* 0x000fe4000fffe1ff */
[----:B------:R-:W-:Y:S02]  /*1700*/  UIMAD UR45, UR6, UR10, UR45 ;  /* 0x0000000a062d72a4 */ /* 0x000fe4000f8e022d */
[----:B------:R-:W-:-:S12]  /*1710*/  UIMAD UR46, UR4, UR12, UR46 ;  /* 0x0000000c042e72a4 */ /* 0x000fd8000f8e022e */
.L_x_20:
[----:B------:R-:W-:Y:S05]  /*1720*/  BRA.U !UP5, `(.L_x_21) ;  /* 0x000000010d0c7547 */ /* 0x000fea000b800000 */
[----:B------:R-:W-:Y:S01]  /*1730*/  UCGABAR_WAIT ;  /* 0x0000000000007dc7 */ /* 0x000fe20008000000 */
[----:B------:R-:W-:Y:S01]  /*1740*/  CCTL.IVALL ;  /* 0x00000000ff00798f */ /* 0x000fe20002000000 */
[----:B------:R-:W-:Y:S05]  /*1750*/  BRA `(.L_x_22) ;  /* 0x0000000000047947 */ /* 0x000fea0003800000 */
.L_x_21:
[----:B------:R-:W-:Y:S06]  /*1760*/  BAR.SYNC.DEFER_BLOCKING 0x0 ;  /* 0x0000000000007b1d */ /* 0x000fec0000010000 */
.L_x_22:
[----:B------:R-:W-:Y:S05]  /*1770*/  BRA.U UP0, `(.L_x_23) ;  /* 0x0000001900007547 */ /* 0x000fea000b800000 */
[----:B------:R-:W1:Y:S01]  /*1780*/  LDCU UR6, c[0x0][0x38c] ;  /* 0x00007180ff0677ac */ /* 0x000e620008000800 */
[----:B------:R-:W-:Y:S01]  /*1790*/  PLOP3.LUT P1, PT, PT, PT, UP3, 0x80, 0x8 ;  /* 0x000000000008781c */ /* 0x000fe20003f2f038 */
[----:B------:R-:W-:Y:S01]  /*17a0*/  IMAD.MOV.U32 R12, RZ, RZ, 0x1 ;  /* 0x00000001ff0c7424 */ /* 0x000fe200078e00ff */
[----:B------:R-:W-:Y:S01]  /*17b0*/  ISETP.EQ.OR P2, PT, R0, RZ, P3 ;  /* 0x000000ff0000720c */ /* 0x000fe20001f42670 */
[----:B------:R-:W-:Y:S01]  /*17c0*/  UISETP.NE.AND UP1, UPT, UR22, URZ, UPT ;  /* 0x000000ff1600728c */ /* 0x000fe2000bf25270 */
[----:B------:R-:W-:Y:S02]  /*17d0*/  PLOP3.LUT P1, PT, P1, PT, PT, 0x8, 0x80 ;  /* 0x000000000080781c */ /* 0x000fe40000f2e170 */
[----:B------:R-:W-:Y:S01]  /*17e0*/  CS2R R10, SRZ ;  /* 0x00000000000a7805 */ /* 0x000fe2000001ff00 */
[----:B------:R-:W-:Y:S01]  /*17f0*/  IMAD.MOV.U32 R9, RZ, RZ, RZ ;  /* 0x000000ffff097224 */ /* 0x000fe200078e00ff */
[----:B------:R-:W2:Y:S01]  /*1800*/  LDCU UR39, c[0x0][0x370] ;  /* 0x00006e00ff2777ac */ /* 0x000ea20008000800 */
[----:B------:R-:W-:Y:S01]  /*1810*/  IMAD.MOV.U32 R8, RZ, RZ, 0x1 ;  /* 0x00000001ff087424 */ /* 0x000fe200078e00ff */
[----:B------:R-:W3:Y:S01]  /*1820*/  LDCU.64 UR28, c[0x0][0x348] ;  /* 0x00006900ff1c77ac */ /* 0x000ee20008000a00 */
[----:B------:R-:W-:-:S02]  /*1830*/  USHF.R.U32.HI UR44, URZ, 0x7, UR21 ;  /* 0x00000007ff2c7899 */ /* 0x000fc40008011615 */
[----:B-1----:R-:W-:Y:S02]  /*1840*/  UIADD3 UR5, UPT, UPT, UR6, 0x7f, URZ ;  /* 0x0000007f06057890 */ /* 0x002fe4000fffe0ff */
[----:B------:R-:W-:Y:S02]  /*1850*/  UIADD3 UR47, UPT, UPT, UR6, 0xfe, URZ ;  /* 0x000000fe062f7890 */ /* 0x000fe4000fffe0ff */
[----:B------:R-:W-:Y:S01]  /*1860*/  USHF.R.S32.HI UR4, URZ, 0x1f, UR5 ;  /* 0x0000001fff047899 */ /* 0x000fe20008011405 */
[----:B------:R-:W1:Y:S03]  /*1870*/  LDCU UR38, c[0x0][0x374] ;  /* 0x00006e80ff2677ac */ /* 0x000e660008000800 */
[----:B------:R-:W-:Y:S02]  /*1880*/  ULEA.HI UR4, UR4, UR5, URZ, 0x7 ;  /* 0x0000000504047291 */ /* 0x000fe4000f8f38ff */
[----:B------:R-:W-:-:S02]  /*1890*/  USEL UR25, UR34, 0x2, UP1 ;  /* 0x0000000222197887 */ /* 0x000fc40008800000 */
[----:B------:R-:W-:Y:S02]  /*18a0*/  USHF.R.S32.HI UR42, URZ, 0x7, UR4 ;  /* 0x00000007ff2a7899 */ /* 0x000fe40008011404 */
[----:B------:R-:W-:Y:S02]  /*18b0*/  UIADD3 UR4, UPT, UPT, UR6, -0x1, URZ ;  /* 0xffffffff06047890 */ /* 0x000fe4000fffe0ff */
[----:B------:R-:W-:Y:S02]  /*18c0*/  UISETP.LT.U32.AND UP0, UPT, UR42, 0xd, UPT ;  /* 0x0000000d2a00788c */ /* 0x000fe4000bf01070 */
[----:B------:R-:W-:Y:S02]  /*18d0*/  UISETP.GE.U32.AND UP2, UPT, UR4, -0xff, UPT ;  /* 0xffffff010400788c */ /* 0x000fe4000bf46070 */
[----:B------:R-:W-:Y:S01]  /*18e0*/  USEL UR41, UR42, 0xd, UP0 ;  /* 0x0000000d2a297887 */ /* 0x000fe20008000000 */
[----:B------:R-:W-:-:S03]  /*18f0*/  UMOV UR5, URZ ;  /* 0x000000ff00057c82 */ /* 0x000fc60008000000 */
[----:B------:R-:W-:Y:S02]  /*1900*/  UIADD3 UR24, UPT, UPT, UR41, -0x1, URZ ;  /* 0xffffffff29187890 */ /* 0x000fe4000fffe0ff */
[----:B------:R-:W-:-:S03]  /*1910*/  UIADD3 UR43, UPT, UPT, UR42, -UR41, URZ ;  /* 0x800000292a2b7290 */ /* 0x000fc6000fffe0ff */
[----:B------:R-:W-:-:S04]  /*1920*/  @UP2 UIADD3 UR24, UPT, UPT, UR41, URZ, URZ ;  /* 0x000000ff29182290 */ /* 0x000fc8000fffe0ff */
[----:B-123--:R-:W-:-:S12]  /*1930*/  UIADD3 UR24, UPT, UPT, UR24, 0x1, URZ ;  /* 0x0000000118187890 */ /* 0x00efd8000fffe0ff */
.L_x_43:
[----:B------:R-:W-:Y:S01]  /*1940*/  UISETP.NE.AND UP0, UPT, UR48, URZ, UPT ;  /* 0x000000ff3000728c */ /* 0x000fe2000bf05270 */
[----:B------:R-:W1:Y:S08]  /*1950*/  S2UR UR48, SR_CgaCtaId ;  /* 0x00000000003079c3 */ /* 0x000e700000008800 */
[----:B------:R-:W-:Y:S05]  /*1960*/  BRA.U UP0, `(.L_x_24) ;  /* 0x0000000100347547 */ /* 0x000fea000b800000 */
[----:B------:R-:W2:Y:S01]  /*1970*/  S2R R0, SR_CgaCtaId ;  /* 0x0000000000007919 */ /* 0x000ea20000008800 */
[----:B------:R-:W-:-:S04]  /*1980*/  MOV R2, 0x400 ;  /* 0x0000040000027802 */ /* 0x000fc80000000f00 */
[----:B--2---:R-:W-:Y:S02]  /*1990*/  LEA R0, R0, R2, 0x18 ;  /* 0x0000000200007211 */ /* 0x004fe400078ec0ff */
[----:B------:R-:W-:-:S03]  /*19a0*/  SHF.L.U32 R2, R8, 0x1f, RZ ;  /* 0x0000001f08027819 */ /* 0x000fc600000006ff */
[----:B------:R-:W-:-:S04]  /*19b0*/  IMAD R0, R9, 0x8, R0 ;  /* 0x0000000809007824 */ /* 0x000fc800078e0200 */
[----:B------:R-:W2:Y:S02]  /*19c0*/  SYNCS.PHASECHK.TRANS64.TRYWAIT P0, [R0+URZ+0x160], R2 ;  /* 0x00016002000075a7 */ /* 0x000ea400080011ff */
[----:B--2---:R-:W-:Y:S05]  /*19d0*/  @!P0 BRA `(.L_x_25) ;  /* 0x00000054002c8947 */ /* 0x004fea0003800000 */
.L_x_112:
[----:B------:R-:W-:Y:S01]  /*19e0*/  VIADD R9, R9, 0x1 ;  /* 0x0000000109097836 */ /* 0x000fe20000000000 */
[----:B------:R2:W-:Y:S04]  /*19f0*/  SYNCS.ARRIVE.TRANS64.A1T0 RZ, [R0+URZ+0x150], RZ ;  /* 0x000150ff00ff79a7 */ /* 0x0005e800081000ff */
[----:B------:R-:W-:-:S04]  /*1a00*/  ISETP.NE.AND P0, PT, R9, 0x2, PT ;  /* 0x000000020900780c */ /* 0x000fc80003f05270 */
[----:B------:R-:W-:Y:S02]  /*1a10*/  SEL R9, R9, RZ, P0 ;  /* 0x000000ff09097207 */ /* 0x000fe40000000000 */
[----:B--2---:R-:W-:-:S04]  /*1a20*/  SEL R0, RZ, 0x1, P0 ;  /* 0x00000001ff007807 */ /* 0x004fc80000000000 */
[----:B------:R-:W-:-:S07]  /*1a30*/  LOP3.LUT R8, R8, R0, RZ, 0x3c, !PT ;  /* 0x0000000008087212 */ /* 0x000fce00078e3cff */
.L_x_24:
[----:B------:R-:W-:Y:S01]  /*1a40*/  UMOV UR6, 0x400 ;  /* 0x0000040000067882 */ /* 0x000fe20000000000 */
[----:B------:R-:W-:Y:S01]  /*1a50*/  SHF.L.U32 R0, R12, 0x1f, RZ ;  /* 0x0000001f0c007819 */ /* 0x000fe200000006ff */
[----:B-1----:R-:W-:Y:S02]  /*1a60*/  ULEA UR6, UR48, UR6, 0x18 ;  /* 0x0000000630067291 */ /* 0x002fe4000f8ec0ff */
[----:B------:R-:W-:Y:S02]  /*1a70*/  UISETP.GE.U32.AND UP0, UPT, UR47, 0xff, UPT ;  /* 0x000000ff2f00788c */ /* 0x000fe4000bf06070 */
[----:B------:R-:W-:Y:S02]  /*1a80*/  ULEA UR4, UR5, UR6, 0x3 ;  /* 0x0000000605047291 */ /* 0x000fe4000f8e18ff */
[----:B------:R-:W-:Y:S02]  /*1a90*/  USHF.L.U32 UR11, UR45, 0x6, URZ ;  /* 0x000000062d0b7899 */ /* 0x000fe400080006ff */
[----:B------:R-:W-:Y:S01]  /*1aa0*/  ULEA UR35, UR46, UR44, 0x6 ;  /* 0x0000002c2e237291 */ /* 0x000fe2000f8e30ff */
[----:B------:R-:W-:-:S04]  /*1ab0*/  UMOV UR13, URZ ;  /* 0x000000ff000d7c82 */ /* 0x000fc80008000000 */
[----:B------:R1:W2:Y:S01]  /*1ac0*/  SYNCS.PHASECHK.TRANS64.TRYWAIT P0, [UR4+0x68], R0 ;  /* 0x00006800ff0075a7 */ /* 0x0002a20008001104 */
[----:B------:R-:W-:Y:S06]  /*1ad0*/  BRA.U !UP0, `(.L_x_26) ;  /* 0x0000000108bc7547 */ /* 0x000fec000b800000 */
[----:B------:R-:W-:Y:S01]  /*1ae0*/  UMOV UR7, URZ ;  /* 0x000000ff00077c82 */ /* 0x000fe20008000000 */
[----:B------:R-:W-:-:S05]  /*1af0*/  UMOV UR4, UR5 ;  /* 0x0000000500047c82 */ /* 0x000fca0008000000 */
.L_x_32:
[----:B------:R-:W-:Y:S01]  /*1b00*/  ULEA UR33, UR4, UR6, 0x3 ;  /* 0x0000000604217291 */ /* 0x000fe2000f8e18ff */
[----:B--2---:R-:W-:Y:S01]  /*1b10*/  @!P3 MOV R2, 0x4000 ;  /* 0x000040000002b802 */ /* 0x004fe20000000f00 */
[----:B--2-4-:R-:W-:Y:S10]  /*1b20*/  @P0 BRA `(.L_x_27) ;  /* 0x00000000000c0947 */ /* 0x014ff40003800000 */
[----:B------:R-:W-:-:S04]  /*1b30*/  SHF.L.U32 R3, R12, 0x1f, RZ ;  /* 0x0000001f0c037819 */ /* 0x000fc800000006ff */
[----:B------:R-:W2:Y:S02]  /*1b40*/  SYNCS.PHASECHK.TRANS64.TRYWAIT P0, [UR33+0x68], R3 ;  /* 0x00006803ff0075a7 */ /* 0x000ea40008001121 */
[----:B--2---:R-:W-:Y:S05]  /*1b50*/  @!P0 BRA `(.L_x_28) ;  /* 0x0000005000e08947 */ /* 0x004fea0003800000 */
.L_x_27:
[----:B------:R2:W-:Y:S01]  /*1b60*/  @!P3 SYNCS.ARRIVE.TRANS64 RZ, [UR33], R2 ;  /* 0x00000002ffffb9a7 */ /* 0x0005e20008000021 */
[----:B------:R-:W-:-:S04]  /*1b70*/  ULOP3.LUT UR5, UR25, 0x2, URZ, 0xfc, !UPT ;  /* 0x0000000219057892 */ /* 0x000fc8000f8efcff */
[----:B------:R-:W-:-:S09]  /*1b80*/  UISETP.NE.AND UP0, UPT, UR5, 0x2, UPT ;  /* 0x000000020500788c */ /* 0x000fd2000bf05270 */
[----:B------:R-:W-:Y:S05]  /*1b90*/  BRA.U UP0, `(.L_x_29) ;  /* 0x0000000100047547 */ /* 0x000fea000b800000 */
[----:B------:R-:W-:Y:S05]  /*1ba0*/  BPT.TRAP 0x1 ;  /* 0x000000040000795c */ /* 0x000fea0000300000 */
.L_x_29:
[----:B------:R-:W-:Y:S04]  /*1bb0*/  BSSY.RECONVERGENT B0, `(.L_x_30) ;  /* 0x0000003000007945 */ /* 0x000fe80003800200 */
[----:B------:R-:W-:Y:S05]  /*1bc0*/  @P2 BRA `(.L_x_31) ;  /* 0x0000000000042947 */ /* 0x000fea0003800000 */
[----:B------:R-:W-:Y:S05]  /*1bd0*/  BPT.TRAP 0x1 ;  /* 0x000000040000795c */ /* 0x000fea0000300000 */
.L_x_31:
[----:B------:R-:W-:Y:S05]  /*1be0*/  BSYNC.RECONVERGENT B0 ;  /* 0x0000000000007941 */ /* 0x000fea0003800200 */
.L_x_30:
[----:B------:R-:W-:Y:S02]  /*1bf0*/  UIADD3 UR5, UPT, UPT, UR4, 0x1, URZ ;  /* 0x0000000104057890 */ /* 0x000fe4000fffe0ff */
[----:B------:R-:W-:Y:S02]  /*1c00*/  UIADD3 UR16, UP1, UPT, UR28, 0x80, URZ ;  /* 0x000000801c107890 */ /* 0x000fe4000ff3e0ff */
[----:B------:R-:W-:Y:S02]  /*1c10*/  UISETP.NE.AND UP0, UPT, UR5, 0xd, UPT ;  /* 0x0000000d0500788c */ /* 0x000fe4000bf05270 */
[----:B------:R-:W-:Y:S02]  /*1c20*/  USHF.L.U32 UR34, UR7, 0x7, URZ ;  /* 0x0000000707227899 */ /* 0x000fe400080006ff */
[----:B------:R-:W-:Y:S02]  /*1c30*/  USEL UR9, URZ, 0x1, UP0 ;  /* 0x00000001ff097887 */ /* 0x000fe40008000000 */
[----:B------:R-:W-:-:S02]  /*1c40*/  USEL UR5, UR5, URZ, UP0 ;  /* 0x000000ff05057287 */ /* 0x000fc40008000000 */
[----:B------:R-:W-:Y:S02]  /*1c50*/  UIADD3 UR14, UP0, UPT, UR28, 0x180, URZ ;  /* 0x000001801c0e7890 */ /* 0x000fe4000ff1e0ff */
[----:B------:R-:W-:Y:S01]  /*1c60*/  ULEA UR8, UR5, UR6, 0x3 ;  /* 0x0000000605087291 */ /* 0x000fe2000f8e18ff */
[----:B------:R-:W-:Y:S01]  /*1c70*/  LOP3.LUT R12, R12, UR9, RZ, 0x3c, !PT ;  /* 0x000000090c0c7c12 */ /* 0x000fe2000f8e3cff */
[----:B------:R-:W-:Y:S02]  /*1c80*/  UIADD3.X UR17, UPT, UPT, URZ, UR29, URZ, UP1, !UPT ;  /* 0x0000001dff117290 */ /* 0x000fe40008ffe4ff */
[----:B------:R-:W-:Y:S01]  /*1c90*/  UIADD3.X UR15, UPT, UPT, URZ, UR29, URZ, UP0, !UPT ;  /* 0x0000001dff0f7290 */ /* 0x000fe200087fe4ff */
[----:B-1----:R-:W-:Y:S01]  /*1ca0*/  SHF.L.U32 R0, R12, 0x1f, RZ ;  /* 0x0000001f0c007819 */ /* 0x002fe200000006ff */
[----:B------:R-:W-:Y:S01]  /*1cb0*/  UMOV UR18, 0x0 ;  /* 0x0000000000127882 */ /* 0x000fe20000000000 */
[----:B------:R-:W-:Y:S01]  /*1cc0*/  UMOV UR19, 0x10000000 ;  /* 0x1000000000137882 */ /* 0x000fe20000000000 */
[----:B------:R-:W-:Y:S01]  /*1cd0*/  UMOV UR12, UR36 ;  /* 0x00000024000c7c82 */ /* 0x000fe20008000000 */
[----:B------:R3:W4:Y:S01]  /*1ce0*/  SYNCS.PHASECHK.TRANS64.TRYWAIT P0, [UR8+0x68], R0 ;  /* 0x00006800ff0075a7 */ /* 0x0007220008001108 */
[----:B------:R-:W-:Y:S01]  /*1cf0*/  USHF.L.U32 UR8, UR4, 0xd, URZ ;  /* 0x0000000d04087899 */ /* 0x000fe200080006ff */
[----:B------:R-:W-:-:S02]  /*1d00*/  UMOV UR9, UR33 ;  /* 0x0000002100097c82 */ /* 0x000fc40008000000 */
[----:B------:R-:W-:Y:S01]  /*1d10*/  UMOV UR4, 0xf0000 ;  /* 0x000f000000047882 */ /* 0x000fe20000000000 */
[----:B------:R-:W-:Y:S02]  /*1d20*/  ULOP3.LUT UR32, UR8, UR21, URZ, 0xfc, !UPT ;  /* 0x0000001508207292 */ /* 0x000fe4000f8efcff */
[----:B------:R-:W-:Y:S02]  /*1d30*/  UIADD3 UR8, UPT, UPT, UR6, 0x1c400, UR8 ;  /* 0x0001c40006087890 */ /* 0x000fe4000fffe008 */
[----:B------:R-:W-:Y:S01]  /*1d40*/  UIADD3 UR32, UPT, UPT, UR6, 0x2400, UR32 ;  /* 0x0000240006207890 */ /* 0x000fe2000fffe020 */
[----:B------:R-:W-:Y:S01]  /*1d50*/  UMOV UR10, UR34 ;  /* 0x00000022000a7c82 */ /* 0x000fe20008000000 */
[----:B------:R-:W-:Y:S01]  /*1d60*/  UIADD3 UR7, UPT, UPT, UR7, 0x1, URZ ;  /* 0x0000000107077890 */ /* 0x000fe2000fffe0ff */
[----:B------:R-:W-:-:S03]  /*1d70*/  UMOV UR13, UR24 ;  /* 0x00000018000d7c82 */ /* 0x000fc60008000000 */
[----:B------:R-:W-:-:S03]  /*1d80*/  UISETP.NE.AND UP0, UPT, UR7, UR24, UPT ;  /* 0x000000180700728c */ /* 0x000fc6000bf05270 */
[----:B------:R1:W-:Y:S01]  /*1d90*/  UTMALDG.3D.MULTICAST [UR32], [UR16], UR4, desc[UR18] ;  /* 0x00001220100073b4 */ /* 0x0003e20008011804 */
[----:B------:R3:W-:Y:S01]  /*1da0*/  UTMALDG.3D [UR8], [UR14], desc[UR18] ;  /* 0x000012080e0075b4 */ /* 0x0007e20008011000 */
[----:B-1----:R-:W-:-:S04]  /*1db0*/  UMOV UR4, UR5 ;  /* 0x0000000500047c82 */ /* 0x002fc80008000000 */
[----:B---3--:R-:W-:Y:S05]  /*1dc0*/  BRA.U UP0, `(.L_x_32) ;  /* 0xfffffffd004c7547 */ /* 0x008fea000b83ffff */
.L_x_26:
[----:B------:R-:W-:Y:S01]  /*1dd0*/  ULEA UR4, UR5, UR6, 0x3 ;  /* 0x0000000605047291 */ /* 0x000fe2000f8e18ff */
[----:B-1----:R-:W-:Y:S01]  /*1de0*/  SHF.L.U32 R0, R12, 0x1f, RZ ;  /* 0x0000001f0c007819 */ /* 0x002fe200000006ff */
[----:B------:R-:W-:Y:S01]  /*1df0*/  @!P1 SYNCS.ARRIVE.TRANS64.A1T0 RZ, [UR6+0xe8], RZ ;  /* 0x0000e8ffffff99a7 */ /* 0x000fe20008100006 */
[----:B------:R-:W-:-:S06]  /*1e00*/  UISETP.GT.AND UP0, UPT, UR42, UR41, UPT ;  /* 0x000000292a00728c */ /* 0x000fcc000bf04270 */
[----:B--2-4-:R1:W2:Y:S03]  /*1e10*/  SYNCS.PHASECHK.TRANS64.TRYWAIT P0, [UR4+0x68], R0 ;  /* 0x00006800ff0075a7 */ /* 0x0142a60008001104 */
[----:B------:R-:W-:Y:S05]  /*1e20*/  BRA.U !UP0, `(.L_x_33) ;  /* 0x0000000108c07547 */ /* 0x000fea000b800000 */
[----:B------:R-:W-:Y:S01]  /*1e30*/  UIADD3 UR26, UPT, UPT, UR43, UR13, URZ ;  /* 0x0000000d2b1a7290 */ /* 0x000fe2000fffe0ff */
[----:B------:R-:W-:-:S11]  /*1e40*/  UMOV UR4, UR5 ;  /* 0x0000000500047c82 */ /* 0x000fd60008000000 */
.L_x_39:
[----:B------:R-:W-:Y:S01]  /*1e50*/  ULEA UR17, UR4, UR6, 0x3 ;  /* 0x0000000604117291 */ /* 0x000fe2000f8e18ff */
[----:B--2---:R-:W-:Y:S01]  /*1e60*/  @!P3 MOV R2, 0x4000 ;  /* 0x000040000002b802 */ /* 0x004fe20000000f00 */
[----:B--2-4-:R-:W-:Y:S10]  /*1e70*/  @P0 BRA `(.L_x_34) ;  /* 0x00000000000c0947 */ /* 0x014ff40003800000 */
[----:B------:R-:W-:-:S04]  /*1e80*/  SHF.L.U32 R3, R12, 0x1f, RZ ;  /* 0x0000001f0c037819 */ /* 0x000fc800000006ff */
[----:B------:R-:W2:Y:S02]  /*1e90*/  SYNCS.PHASECHK.TRANS64.TRYWAIT P0, [UR17+0x68], R3 ;  /* 0x00006803ff0075a7 */ /* 0x000ea40008001111 */
[----:B--2---:R-:W-:Y:S05]  /*1ea0*/  @!P0 BRA `(.L_x_35) ;  /* 0x0000005000248947 */ /* 0x004fea0003800000 */
.L_x_34:
[----:B------:R2:W-:Y:S01]  /*1eb0*/  @!P3 SYNCS.ARRIVE.TRANS64 RZ, [UR17], R2 ;  /* 0x00000002ffffb9a7 */ /* 0x0005e20008000011 */
[----:B------:R-:W-:-:S04]  /*1ec0*/  ULOP3.LUT UR5, UR25, 0x2, URZ, 0xfc, !UPT ;  /* 0x0000000219057892 */ /* 0x000fc8000f8efcff */
[----:B------:R-:W-:-:S09]  /*1ed0*/  UISETP.NE.AND UP0, UPT, UR5, 0x2, UPT ;  /* 0x000000020500788c */ /* 0x000fd2000bf05270 */
[----:B------:R-:W-:Y:S05]  /*1ee0*/  BRA.U UP0, `(.L_x_36) ;  /* 0x0000000100047547 */ /* 0x000fea000b800000 */
[----:B------:R-:W-:Y:S05]  /*1ef0*/  BPT.TRAP 0x1 ;  /* 0x000000040000795c */ /* 0x000fea0000300000 */
.L_x_36:
[----:B------:R-:W-:Y:S04]  /*1f00*/  BSSY.RECONVERGENT B0, `(.L_x_37) ;  /* 0x0000003000007945 */ /* 0x000fe80003800200 */
[----:B------:R-:W-:Y:S05]  /*1f10*/  @P2 BRA `(.L_x_38) ;  /* 0x0000000000042947 */ /* 0x000fea0003800000 */
[----:B------:R-:W-:Y:S05]  /*1f20*/  BPT.TRAP 0x1 ;  /* 0x000000040000795c */ /* 0x000fea0000300000 */
.L_x_38:
[----:B------:R-:W-:Y:S05]  /*1f30*/  BSYNC.RECONVERGENT B0 ;  /* 0x0000000000007941 */ /* 0x000fea0003800200 */
.L_x_37:
[----:B------:R-:W-:Y:S02]  /*1f40*/  UIADD3 UR5, UPT, UPT, UR4, 0x1, URZ ;  /* 0x0000000104057890 */ /* 0x000fe4000fffe0ff */
[----:B------:R-:W-:Y:S02]  /*1f50*/  UIADD3 UR14, UP1, UPT, UR28, 0x80, URZ ;  /* 0x000000801c0e7890 */ /* 0x000fe4000ff3e0ff */
[----:B------:R-:W-:Y:S02]  /*1f60*/  UISETP.NE.AND UP0, UPT, UR5, 0xd, UPT ;  /* 0x0000000d0500788c */ /* 0x000fe4000bf05270 */
[----:B------:R-:W-:Y:S02]  /*1f70*/  USHF.L.U32 UR18, UR13, 0x7, URZ ;  /* 0x000000070d127899 */ /* 0x000fe400080006ff */
[----:B------:R-:W-:Y:S02]  /*1f80*/  USEL UR8, URZ, 0x1, UP0 ;  /* 0x00000001ff087887 */ /* 0x000fe40008000000 */
[----:B------:R-:W-:-:S02]  /*1f90*/  USEL UR5, UR5, URZ, UP0 ;  /* 0x000000ff05057287 */ /* 0x000fc40008000000 */
[----:B------:R-:W-:Y:S02]  /*1fa0*/  UIADD3 UR22, UP0, UPT, UR28, 0x180, URZ ;  /* 0x000001801c167890 */ /* 0x000fe4000ff1e0ff */
[----:B------:R-:W-:Y:S01]  /*1fb0*/  LOP3.LUT R12, R12, UR8, RZ, 0x3c, !PT ;  /* 0x000000080c0c7c12 */ /* 0x000fe2000f8e3cff */
[----:B------:R-:W-:Y:S02]  /*1fc0*/  USHF.L.U32 UR8, UR4, 0xd, URZ ;  /* 0x0000000d04087899 */ /* 0x000fe400080006ff */
[----:B------:R-:W-:Y:S01]  /*1fd0*/  ULEA UR7, UR5, UR6, 0x3 ;  /* 0x0000000605077291 */ /* 0x000fe2000f8e18ff */
[----:B-1----:R-:W-:Y:S01]  /*1fe0*/  SHF.L.U32 R0, R12, 0x1f, RZ ;  /* 0x0000001f0c007819 */ /* 0x002fe200000006ff */
[----:B------:R-:W-:Y:S02]  /*1ff0*/  ULOP3.LUT UR16, UR8, UR21, URZ, 0xfc, !UPT ;  /* 0x0000001508107292 */ /* 0x000fe4000f8efcff */
[----:B------:R-:W-:Y:S02]  /*2000*/  UIADD3.X UR15, UPT, UPT, URZ, UR29, URZ, UP1, !UPT ;  /* 0x0000001dff0f7290 */ /* 0x000fe40008ffe4ff */
[----:B------:R-:W-:-:S02]  /*2010*/  UIADD3 UR16, UPT, UPT, UR6, 0x2400, UR16 ;  /* 0x0000240006107890 */ /* 0x000fc4000fffe010 */
[----:B------:R-:W-:Y:S01]  /*2020*/  UIADD3 UR8, UPT, UPT, UR6, 0x1c400, UR8 ;  /* 0x0001c40006087890 */ /* 0x000fe2000fffe008 */
[----:B------:R3:W4:Y:S01]  /*2030*/  SYNCS.PHASECHK.TRANS64.TRYWAIT P0, [UR7+0x68], R0 ;  /* 0x00006800ff0075a7 */ /* 0x0007220008001107 */
[----:B------:R-:W-:Y:S01]  /*2040*/  UIADD3.X UR23, UPT, UPT, URZ, UR29, URZ, UP0, !UPT ;  /* 0x0000001dff177290 */ /* 0x000fe200087fe4ff */
[----:B------:R-:W-:Y:S01]  /*2050*/  UMOV UR4, 0xf0000 ;  /* 0x000f000000047882 */ /* 0x000fe20000000000 */
[----:B------:R-:W-:Y:S01]  /*2060*/  UMOV UR30, 0x0 ;  /* 0x00000000001e7882 */ /* 0x000fe20000000000 */
[----:B------:R-:W-:Y:S01]  /*2070*/  UMOV UR31, 0x10000000 ;  /* 0x10000000001f7882 */ /* 0x000fe20000000000 */
[----:B------:R-:W-:Y:S01]  /*2080*/  UMOV UR19, UR35 ;  /* 0x0000002300137c82 */ /* 0x000fe20008000000 */
[----:B------:R-:W-:Y:S01]  /*2090*/  UMOV UR20, UR36 ;  /* 0x0000002400147c82 */ /* 0x000fe20008000000 */
[----:B------:R-:W-:Y:S01]  /*20a0*/  UMOV UR12, UR36 ;  /* 0x00000024000c7c82 */ /* 0x000fe20008000000 */
[----:B------:R-:W-:Y:S01]  /*20b0*/  UMOV UR9, UR17 ;  /* 0x0000001100097c82 */ /* 0x000fe20008000000 */
[----:B------:R-:W-:Y:S01]  /*20c0*/  UMOV UR10, UR18 ;  /* 0x00000012000a7c82 */ /* 0x000fe20008000000 */
[----:B------:R1:W-:Y:S01]  /*20d0*/  UTMALDG.3D.MULTICAST [UR16], [UR14], UR4, desc[UR30] ;  /* 0x00001e100e0073b4 */ /* 0x0003e20008011804 */
[----:B------:R-:W-:-:S04]  /*20e0*/  UIADD3 UR13, UPT, UPT, UR13, 0x1, URZ ;  /* 0x000000010d0d7890 */ /* 0x000fc8000fffe0ff */
[----:B------:R-:W-:Y:S01]  /*20f0*/  UISETP.NE.AND UP0, UPT, UR13, UR26, UPT ;  /* 0x0000001a0d00728c */ /* 0x000fe2000bf05270 */
[----:B------:R3:W-:Y:S01]  /*2100*/  UTMALDG.3D [UR8], [UR22], desc[UR30] ;  /* 0x00001e08160075b4 */ /* 0x0007e20008011000 */
[----:B-1----:R-:W-:-:S07]  /*2110*/  UMOV UR4, UR5 ;  /* 0x0000000500047c82 */ /* 0x002fce0008000000 */
[----:B---3--:R-:W-:Y:S05]  /*2120*/  BRA.U UP0, `(.L_x_39) ;  /* 0xfffffffd00487547 */ /* 0x008fea000b83ffff */
.L_x_33:
[C---:B------:R-:W-:Y:S01]  /*2130*/  LEA R3, R11.reuse, UR6, 0x3 ;  /* 0x000000060b037c11 */ /* 0x040fe2000f8e18ff */
[----:B------:R-:W-:Y:S01]  /*2140*/  NOP ;  /* 0x0000000000007918 */ /* 0x000fe20000000000 */
[----:B-1----:R-:W-:Y:S02]  /*2150*/  SHF.L.U32 R0, R10, 0x1f, RZ ;  /* 0x0000001f0a007819 */ /* 0x002fe400000006ff */
[----:B------:R-:W-:Y:S02]  /*2160*/  LEA R4, R11, UR6, 0x4 ;  /* 0x000000060b047c11 */ /* 0x000fe4000f8e20ff */
[----:B--2-4-:R-:W1:Y:S02]  /*2170*/  SYNCS.PHASECHK.TRANS64.TRYWAIT P0, [R3+URZ+0xf0], R0 ;  /* 0x0000f000030075a7 */ /* 0x014e6400080011ff */
[----:B-1----:R-:W-:Y:S05]  /*2180*/  @!P0 BRA `(.L_x_40) ;  /* 0x0000004c00848947 */ /* 0x002fea0003800000 */
.L_x_115:
[----:B------:R-:W2:Y:S01]  /*2190*/  LDS.128 R4, [R4+0x180] ;  /* 0x0001800004047984 */ /* 0x000ea20000000c00 */
[----:B------:R-:W-:Y:S01]  /*21a0*/  UISETP.GE.AND UP0, UPT, UR40, 0x1, UPT ;  /* 0x000000012800788c */ /* 0x000fe2000bf06270 */
[----:B------:R-:W-:Y:S01]  /*21b0*/  @!PT LDS RZ, [RZ] ;  /* 0x00000000fffff984 */ /* 0x000fe20000000800 */
[----:B------:R-:W-:Y:S01]  /*21c0*/  @!PT LDS RZ, [RZ] ;  /* 0x00000000fffff984 */ /* 0x000fe20000000800 */
[----:B------:R-:W-:Y:S01]  /*21d0*/  @!PT LDS RZ, [RZ] ;  /* 0x00000000fffff984 */ /* 0x000fe20000000800 */
[----:B------:R-:W-:Y:S01]  /*21e0*/  @!PT LDS RZ, [RZ] ;  /* 0x00000000fffff984 */ /* 0x000fe20000000800 */
[----:B------:R3:W-:Y:S06]  /*21f0*/  MEMBAR.ALL.CTA ;  /* 0x0000000000007992 */ /* 0x0007ec0000008000 */
[----:B---3--:R-:W3:Y:S01]  /*2200*/  FENCE.VIEW.ASYNC.S ;  /* 0x00000000000073c6 */ /* 0x008ee20000000000 */
[----:B--2---:R-:W-:-:S13]  /*2210*/  LOP3.LUT P0, RZ, R6, 0x1, RZ, 0xc0, !PT ;  /* 0x0000000106ff7812 */ /* 0x004fda000780c0ff */
[----:B---3--:R-:W-:Y:S01]  /*2220*/  VOTEU.ANY UP1, P0 ;  /* 0x0000000000ff7886 */ /* 0x008fe20000020100 */
[----:B------:R-:W-:-:S13]  /*2230*/  PLOP3.LUT P0, PT, PT, PT, UP1, 0x80, 0x8 ;  /* 0x000000000008781c */ /* 0x000fda0003f0f018 */
[----:B-1----:R-:W-:Y:S02]  /*2240*/  @P0 LOP3.LUT R0, R5, 0xffff, RZ, 0xc0, !PT ;  /* 0x0000ffff05000812 */ /* 0x002fe400078ec0ff */
[----:B------:R-:W-:Y:S02]  /*2250*/  @P0 MOV R2, R4 ;  /* 0x0000000400020202 */ /* 0x000fe40000000f00 */
[----:B------:R-:W-:Y:S01]  /*2260*/  @P0 R2UR UR7, R0 ;  /* 0x00000000000702ca */ /* 0x000fe200000e0000 */
[----:B------:R-:W-:Y:S01]  /*2270*/  VIADD R0, R3, 0x100 ;  /* 0x0000010003007836 */ /* 0x000fe20000000000 */
[----:B------:R-:W-:Y:S02]  /*2280*/  @P0 SHF.R.U32.HI R4, RZ, 0x10, R5 ;  /* 0x00000010ff040819 */ /* 0x000fe40000011605 */
[----:B------:R-:W-:Y:S02]  /*2290*/  @P0 R2UR UR8, R2 ;  /* 0x00000000020802ca */ /* 0x000fe400000e0000 */
[----:B------:R-:W-:-:S02]  /*22a0*/  PRMT R0, RZ, 0x654, R0 ;  /* 0x00000654ff007816 */ /* 0x000fc40000000000 */
[----:B------:R-:W-:Y:S02]  /*22b0*/  @P0 R2UR UR4, R4 ;  /* 0x00000000040402ca */ /* 0x000fe400000e0000 */
[----:B------:R1:W-:Y:S03]  /*22c0*/  SYNCS.ARRIVE.TRANS64.RED.A1T0 RZ, [R0+URZ], RZ ;  /* 0x000000ff00ff79a7 */ /* 0x0003e600081004ff */
[----:B------:R-:W-:-:S04]  /*22d0*/  @UP1 UMOV UR27, UR7 ;  /* 0x00000007001b1c82 */ /* 0x000fc80008000000 */
[----:B------:R-:W-:-:S04]  /*22e0*/  @UP1 UMOV UR37, UR8 ;  /* 0x0000000800251c82 */ /* 0x000fc80008000000 */
[----:B------:R-:W-:Y:S01]  /*22f0*/  @UP1 UMOV UR36, UR4 ;  /* 0x0000000400241c82 */ /* 0x000fe20008000000 */
[----:B------:R-:W-:Y:S05]  /*2300*/  BRA.U !UP0, `(.L_x_41) ;  /* 0x0000000108d47547 */ /* 0x000fea000b800000 */
[----:B------:R-:W2:Y:S01]  /*2310*/  LDCU.128 UR12, c[0x0][0xb10] ;  /* 0x00016200ff0c77ac */ /* 0x000ea20008000c00 */
[----:B------:R-:W3:Y:S01]  /*2320*/  LDCU UR26, c[0x0][0xb20] ;  /* 0x00016400ff1a77ac */ /* 0x000ee20008000800 */
[----:B------:R-:W4:Y:S01]  /*2330*/  LDCU UR20, c[0x0][0xb0c] ;  /* 0x00016180ff1477ac */ /* 0x000f220008000800 */
[----:B------:R-:W1:Y:S01]  /*2340*/  LDCU.64 UR10, c[0x0][0xb28] ;  /* 0x00016500ff0a77ac */ /* 0x000e620008000a00 */
[----:B------:R-:W-:Y:S02]  /*2350*/  UISETP.NE.AND UP3, UPT, UR40, 0x1, UPT ;  /* 0x000000012800788c */ /* 0x000fe4000bf65270 */
[----:B--2---:R-:W-:Y:S02]  /*2360*/  UIMAD.WIDE.U32 UR16, UR38, UR15, URZ ;  /* 0x0000000f261072a5 */ /* 0x004fe4000f8e00ff */
[----:B------:R-:W-:Y:S02]  /*2370*/  UIMAD.WIDE.U32 UR8, UR39, UR12, URZ ;  /* 0x0000000c270872a5 */ /* 0x000fe4000f8e00ff */
[----:B------:R-:W-:-:S02]  /*2380*/  UISETP.NE.AND UP0, UPT, UR14, 0x1, UPT ;  /* 0x000000010e00788c */ /* 0x000fc4000bf05270 */
[----:B------:R-:W-:Y:S01]  /*2390*/  UIMAD.WIDE.U32 UR22, UR27, UR15, URZ ;  /* 0x0000000f1b1672a5 */ /* 0x000fe2000f8e00ff */
[----:B------:R-:W-:Y:S02]  /*23a0*/  UMOV UR16, UR17 ;  /* 0x0000001100107c82 */ /* 0x000fe40008000000 */
[----:B------:R-:W-:Y:S01]  /*23b0*/  UMOV UR8, UR9 ;  /* 0x0000000900087c82 */ /* 0x000fe20008000000 */
[----:B---3--:R-:W-:Y:S02]  /*23c0*/  USHF.R.U32.HI UR16, URZ, UR26, UR16 ;  /* 0x0000001aff107299 */ /* 0x008fe40008011610 */
[----:B----4-:R-:W-:Y:S02]  /*23d0*/  UISETP.NE.AND UP2, UPT, UR20, 0x1, UPT ;  /* 0x000000011400788c */ /* 0x010fe4000bf45270 */
[----:B------:R-:W-:Y:S02]  /*23e0*/  USHF.R.U32.HI UR8, URZ, UR13, UR8 ;  /* 0x0000000dff087299 */ /* 0x000fe40008011608 */
[----:B------:R-:W-:-:S02]  /*23f0*/  USEL UR7, UR38, UR16, !UP0 ;  /* 0x0000001026077287 */ /* 0x000fc4000c000000 */
[----:B------:R-:W-:Y:S02]  /*2400*/  USEL UR8, UR39, UR8, !UP2 ;  /* 0x0000000827087287 */ /* 0x000fe4000d000000 */
[----:B-1----:R-:W-:Y:S01]  /*2410*/  UIMAD.WIDE.U32 UR16, UR7, UR10, URZ ;  /* 0x0000000a071072a5 */ /* 0x002fe2000f8e00ff */
[----:B------:R-:W-:Y:S01]  /*2420*/  UMOV UR4, UR23 ;  /* 0x0000001700047c82 */ /* 0x000fe20008000000 */
[----:B------:R-:W-:Y:S02]  /*2430*/  UIMAD.WIDE.U32 UR18, UR37, UR12, URZ ;  /* 0x0000000c251272a5 */ /* 0x000fe4000f8e00ff */
[----:B------:R-:W-:-:S03]  /*2440*/  UIMAD.WIDE.U32 UR22, UR8, UR10, URZ ;  /* 0x0000000a081672a5 */ /* 0x000fc6000f8e00ff */
[----:B------:R-:W-:Y:S01]  /*2450*/  UMOV UR16, UR17 ;  /* 0x0000001100107c82 */ /* 0x000fe20008000000 */
[----:B------:R-:W-:Y:S02]  /*2460*/  USHF.R.U32.HI UR4, URZ, UR26, UR4 ;  /* 0x0000001aff047299 */ /* 0x000fe40008011604 */
[----:B------:R-:W-:Y:S01]  /*2470*/  @UP3 USHF.R.U32.HI UR7, URZ, UR11, UR16 ;  /* 0x0000000bff073299 */ /* 0x000fe20008011610 */
[----:B------:R-:W-:Y:S01]  /*2480*/  UMOV UR18, UR19 ;  /* 0x0000001300127c82 */ /* 0x000fe20008000000 */
[----:B------:R-:W-:Y:S01]  /*2490*/  UMOV UR22, UR23 ;  /* 0x0000001700167c82 */ /* 0x000fe20008000000 */
[----:B------:R-:W-:Y:S02]  /*24a0*/  USHF.R.U32.HI UR13, URZ, UR13, UR18 ;  /* 0x0000000dff0d7299 */ /* 0x000fe40008011612 */
[----:B------:R-:W-:Y:S02]  /*24b0*/  USEL UR4, UR27, UR4, !UP0 ;  /* 0x000000041b047287 */ /* 0x000fe4000c000000 */
[----:B------:R-:W-:-:S02]  /*24c0*/  @UP3 USHF.R.U32.HI UR8, URZ, UR11, UR22 ;  /* 0x0000000bff083299 */ /* 0x000fc40008011616 */
[----:B------:R-:W-:Y:S02]  /*24d0*/  UIMAD UR9, UR40, UR7, URZ ;  /* 0x00000007280972a4 */ /* 0x000fe4000f8e02ff */
[----:B------:R-:W-:Y:S02]  /*24e0*/  USEL UR7, UR37, UR13, !UP2 ;  /* 0x0000000d25077287 */ /* 0x000fe4000d000000 */
[----:B------:R-:W-:Y:S02]  /*24f0*/  UIMAD UR12, UR40, UR8, URZ ;  /* 0x00000008280c72a4 */ /* 0x000fe4000f8e02ff */
[----:B------:R-:W-:Y:S02]  /*2500*/  UISETP.GE.AND UP0, UPT, UR4, UR9, UPT ;  /* 0x000000090400728c */ /* 0x000fe4000bf06270 */
[----:B------:R-:W-:Y:S02]  /*2510*/  UIMAD.WIDE.U32 UR16, UR4, UR10, URZ ;  /* 0x0000000a041072a5 */ /* 0x000fe4000f8e00ff */
[----:B------:R-:W-:-:S02]  /*2520*/  UISETP.GE.OR UP0, UPT, UR7, UR12, UP0 ;  /* 0x0000000c0700728c */ /* 0x000fc40008706670 */
        /* <DEDUP_REMOVED lines=19> */
.L_x_41:
[----:B------:R-:W2:Y:S02]  /*2660*/  LDCU UR4, c[0x0][0xb30] ;  /* 0x00016600ff0477ac */ /* 0x000ea40008000800 */
[----:B--2---:R-:W-:-:S09]  /*2670*/  UISETP.NE.AND UP0, UPT, UR4, 0x1, UPT ;  /* 0x000000010400788c */ /* 0x004fd2000bf05270 */
[----:B------:R-:W-:Y:S05]  /*2680*/  BRA.U UP0, `(.L_x_42) ;  /* 0x0000000100447547 */ /* 0x000fea000b800000 */
[----:B------:R-:W2:Y:S01]  /*2690*/  LDCU.128 UR12, c[0x0][0xb10] ;  /* 0x00016200ff0c77ac */ /* 0x000ea20008000c00 */
[----:B------:R-:W3:Y:S01]  /*26a0*/  LDCU UR16, c[0x0][0xb0c] ;  /* 0x00016180ff1077ac */ /* 0x000ee20008000800 */
[----:B------:R-:W4:Y:S01]  /*26b0*/  LDCU UR17, c[0x0][0xb20] ;  /* 0x00016400ff1177ac */ /* 0x000f220008000800 */
[----:B--2---:R-:W-:Y:S02]  /*26c0*/  UIMAD.WIDE.U32 UR10, UR37, UR12, URZ ;  /* 0x0000000c250a72a5 */ /* 0x004fe4000f8e00ff */
[----:B------:R-:W-:Y:S02]  /*26d0*/  UIMAD.WIDE.U32 UR8, UR27, UR15, URZ ;  /* 0x0000000f1b0872a5 */ /* 0x000fe4000f8e00ff */
[----:B---3--:R-:W-:Y:S02]  /*26e0*/  UISETP.NE.AND UP2, UPT, UR16, 0x1, UPT ;  /* 0x000000011000788c */ /* 0x008fe4000bf45270 */
[----:B------:R-:W-:Y:S01]  /*26f0*/  UISETP.NE.AND UP0, UPT, UR14, 0x1, UPT ;  /* 0x000000010e00788c */ /* 0x000fe2000bf05270 */
[----:B------:R-:W-:-:S02]  /*2700*/  UMOV UR7, UR11 ;  /* 0x0000000b00077c82 */ /* 0x000fc40008000000 */
[----:B------:R-:W-:Y:S01]  /*2710*/  UMOV UR4, UR9 ;  /* 0x0000000900047c82 */ /* 0x000fe20008000000 */
[----:B------:R-:W-:Y:S02]  /*2720*/  USHF.R.U32.HI UR7, URZ, UR13, UR7 ;  /* 0x0000000dff077299 */ /* 0x000fe40008011607 */
[----:B----4-:R-:W-:Y:S02]  /*2730*/  USHF.R.U32.HI UR4, URZ, UR17, UR4 ;  /* 0x00000011ff047299 */ /* 0x010fe40008011604 */
[----:B------:R-:W-:Y:S02]  /*2740*/  USEL UR7, UR37, UR7, !UP2 ;  /* 0x0000000725077287 */ /* 0x000fe4000d000000 */
[----:B------:R-:W-:-:S04]  /*2750*/  USEL UR4, UR27, UR4, !UP0 ;  /* 0x000000041b047287 */ /* 0x000fc8000c000000 */
[----:B------:R-:W-:Y:S02]  /*2760*/  UIADD3 UR8, UPT, UPT, UR7, -UR4, URZ ;  /* 0x8000000407087290 */ /* 0x000fe4000fffe0ff */
[----:B------:R-:W-:Y:S02]  /*2770*/  UIADD3 UR4, UPT, UPT, -UR7, UR4, URZ ;  /* 0x0000000407047290 */ /* 0x000fe4000fffe1ff */
[----:B------:R-:W-:Y:S02]  /*2780*/  UIMAD UR27, UR8, UR14, UR27 ;  /* 0x0000000e081b72a4 */ /* 0x000fe4000f8e021b */
[----:B------:R-:W-:-:S12]  /*2790*/  UIMAD UR37, UR4, UR16, UR37 ;  /* 0x00000010042572a4 */ /* 0x000fd8000f8e0225 */
.L_x_42:
[----:B------:R-:W-:Y:S01]  /*27a0*/  VIADD R11, R11, 0x1 ;  /* 0x000000010b0b7836 */ /* 0x000fe20000000000 */
[----:B------:R-:W-:Y:S01]  /*27b0*/  PLOP3.LUT P1, PT, PT, PT, PT, 0x80, 0x8 ;  /* 0x000000000008781c */ /* 0x000fe20003f2f070 */
[----:B------:R-:W-:Y:S02]  /*27c0*/  UIADD3 UR46, UPT, UPT, UR37, UR60, URZ ;  /* 0x0000003c252e7290 */ /* 0x000fe4000fffe0ff */
[----:B------:R-:W-:Y:S01]  /*27d0*/  UIADD3 UR45, UPT, UPT, UR27, UR57, URZ ;  /* 0x000000391b2d7290 */ /* 0x000fe2000fffe0ff */
[----:B------:R-:W-:-:S04]  /*27e0*/  ISETP.NE.AND P0, PT, R11, 0x2, PT ;  /* 0x000000020b00780c */ /* 0x000fc80003f05270 */
[----:B-1----:R-:W-:Y:S02]  /*27f0*/  SEL R0, RZ, 0x1, P0 ;  /* 0x00000001ff007807 */ /* 0x002fe40000000000 */
[----:B------:R-:W-:Y:S02]  /*2800*/  SEL R11, R11, RZ, P0 ;  /* 0x000000ff0b0b7207 */ /* 0x000fe40000000000 */
[----:B------:R-:W-:Y:S01]  /*2810*/  LOP3.LUT R10, R10, R0, RZ, 0x3c, !PT ;  /* 0x000000000a0a7212 */ /* 0x000fe200078e3cff */
[----:B------:R-:W-:Y:S06]  /*2820*/  BRA.U UP1, `(.L_x_43) ;  /* 0xfffffff101447547 */ /* 0x000fec000b83ffff */
[----:B------:R-:W-:Y:S01]  /*2830*/  UIADD3 UR7, UPT, UPT, UR6, 0x68, URZ ;  /* 0x0000006806077890 */ /* 0x000fe2000fffe0ff */
[----:B------:R-:W-:-:S03]  /*2840*/  SHF.L.U32 R2, R12, 0x1f, RZ ;  /* 0x0000001f0c027819 */ /* 0x000fc600000006ff */
[----:B------:R-:W-:-:S09]  /*2850*/  ULEA UR4, UR5, UR7, 0x3 ;  /* 0x0000000705047291 */ /* 0x000fd2000f8e18ff */
[----:B------:R-:W1:Y:S02]  /*2860*/  SYNCS.PHASECHK.TRANS64.TRYWAIT P0, [UR4], R2 ;  /* 0x00000002ff0075a7 */ /* 0x000e640008001104 */
[----:B-1----:R-:W-:Y:S05]  /*2870*/  @!P0 BRA `(.L_x_44) ;  /* 0x0000004400dc8947 */ /* 0x002fea0003800000 */
.L_x_117:
[----:B------:R-:W-:-:S04]  /*2880*/  UIADD3 UR4, UPT, UPT, UR5, 0x1, URZ ;  /* 0x0000000105047890 */ /* 0x000fc8000fffe0ff */
[----:B------:R-:W-:-:S04]  /*2890*/  UISETP.NE.AND UP0, UPT, UR4, 0xd, UPT ;  /* 0x0000000d0400788c */ /* 0x000fc8000bf05270 */
[----:B------:R-:W-:Y:S02]  /*28a0*/  USEL UR6, URZ, 0x1, UP0 ;  /* 0x00000001ff067887 */ /* 0x000fe40008000000 */
[----:B------:R-:W-:-:S04]  /*28b0*/  USEL UR4, UR4, URZ, UP0 ;  /* 0x000000ff04047287 */ /* 0x000fc80008000000 */
[----:B------:R-:W-:Y:S01]  /*28c0*/  ULEA UR5, UR4, UR7, 0x3 ;  /* 0x0000000704057291 */ /* 0x000fe2000f8e18ff */
[----:B-1----:R-:W-:-:S04]  /*28d0*/  LOP3.LUT R2, R12, UR6, RZ, 0x3c, !PT ;  /* 0x000000060c027c12 */ /* 0x002fc8000f8e3cff */
[----:B------:R-:W-:-:S04]  /*28e0*/  SHF.L.U32 R3, R2, 0x1f, RZ ;  /* 0x0000001f02037819 */ /* 0x000fc800000006ff */
[----:B------:R-:W1:Y:S02]  /*28f0*/  SYNCS.PHASECHK.TRANS64.TRYWAIT P0, [UR5], R3 ;  /* 0x00000003ff0075a7 */ /* 0x000e640008001105 */
[----:B-1----:R-:W-:Y:S05]  /*2900*/  @!P0 BRA `(.L_x_45) ;  /* 0x0000004400d08947 */ /* 0x002fea0003800000 */
.L_x_119:
[----:B------:R-:W-:-:S04]  /*2910*/  UIADD3 UR4, UPT, UPT, UR4, 0x1, URZ ;  /* 0x0000000104047890 */ /* 0x000fc8000fffe0ff */
[----:B------:R-:W-:-:S04]  /*2920*/  UISETP.NE.AND UP0, UPT, UR4, 0xd, UPT ;  /* 0x0000000d0400788c */ /* 0x000fc8000bf05270 */
[----:B------:R-:W-:Y:S02]  /*2930*/  USEL UR6, URZ, 0x1, UP0 ;  /* 0x00000001ff067887 */ /* 0x000fe40008000000 */
[----:B------:R-:W-:-:S04]  /*2940*/  USEL UR4, UR4, URZ, UP0 ;  /* 0x000000ff04047287 */ /* 0x000fc80008000000 */
[----:B------:R-:W-:Y:S01]  /*2950*/  ULEA UR5, UR4, UR7, 0x3 ;  /* 0x0000000704057291 */ /* 0x000fe2000f8e18ff */
[----:B------:R-:W-:-:S04]  /*2960*/  LOP3.LUT R2, R2, UR6, RZ, 0x3c, !PT ;  /* 0x0000000602027c12 */ /* 0x000fc8000f8e3cff */
[----:B-1----:R-:W-:-:S04]  /*2970*/  SHF.L.U32 R3, R2, 0x1f, RZ ;  /* 0x0000001f02037819 */ /* 0x002fc800000006ff */
[----:B------:R-:W1:Y:S02]  /*2980*/  SYNCS.PHASECHK.TRANS64.TRYWAIT P0, [UR5], R3 ;  /* 0x00000003ff0075a7 */ /* 0x000e640008001105 */
[----:B-1----:R-:W-:Y:S05]  /*2990*/  @!P0 BRA `(.L_x_46) ;  /* 0x0000004400c48947 */ /* 0x002fea0003800000 */
.L_x_121:
        /* <DEDUP_REMOVED lines=9> */
.L_x_123:
        /* <DEDUP_REMOVED lines=9> */
.L_x_125:
        /* <DEDUP_REMOVED lines=9> */
.L_x_127:
        /* <DEDUP_REMOVED lines=9> */
.L_x_129:
        /* <DEDUP_REMOVED lines=9> */
.L_x_131:
        /* <DEDUP_REMOVED lines=9> */
.L_x_133:
        /* <DEDUP_REMOVED lines=9> */
.L_x_135:
        /* <DEDUP_REMOVED lines=9> */
.L_x_137:
        /* <DEDUP_REMOVED lines=9> */
.L_x_139:
[----:B------:R-:W-:-:S04]  /*2eb0*/  UIADD3 UR4, UPT, UPT, UR4, 0x1, URZ ;  /* 0x0000000104047890 */ /* 0x000fc8000fffe0ff */
[----:B------:R-:W-:-:S04]  /*2ec0*/  UISETP.NE.AND UP0, UPT, UR4, 0xd, UPT ;  /* 0x0000000d0400788c */ /* 0x000fc8000bf05270 */
[----:B------:R-:W-:Y:S02]  /*2ed0*/  USEL UR5, URZ, 0x1, UP0 ;  /* 0x00000001ff057887 */ /* 0x000fe40008000000 */
[----:B------:R-:W-:-:S04]  /*2ee0*/  USEL UR4, UR4, URZ, UP0 ;  /* 0x000000ff04047287 */ /* 0x000fc80008000000 */
[----:B------:R-:W-:Y:S01]  /*2ef0*/  ULEA UR4, UR4, UR7, 0x3 ;  /* 0x0000000704047291 */ /* 0x000fe2000f8e18ff */
[----:B------:R-:W-:-:S04]  /*2f00*/  LOP3.LUT R2, R2, UR5, RZ, 0x3c, !PT ;  /* 0x0000000502027c12 */ /* 0x000fc8000f8e3cff */
[----:B------:R-:W-:Y:S01]  /*2f10*/  SHF.L.U32 R2, R2, 0x1f, RZ ;  /* 0x0000001f02027819 */ /* 0x000fe200000006ff */
[----:B-1----:R-:W-:-:S07]  /*2f20*/  IMAD.U32 R0, RZ, RZ, UR4 ;  /* 0x00000004ff007e24 */ /* 0x002fce000f8e00ff */
.L_x_56:
[----:B-1----:R1:W2:Y:S02]  /*2f30*/  SYNCS.PHASECHK.TRANS64.TRYWAIT P0, [R0+URZ], R2 ;  /* 0x00000002000075a7 */ /* 0x0022a400080011ff */
[----:B--2---:R-:W-:Y:S05]  /*2f40*/  @!P0 NANOSLEEP.SYNCS 0x989680 ;  /* 0x009896800000895d */ /* 0x004fea0003900000 */
[----:B------:R-:W2:Y:S02]  /*2f50*/  @!P0 SYNCS.PHASECHK.TRANS64 P0, [R0+URZ], R2 ;  /* 0x00000002000085a7 */ /* 0x000ea400080010ff */
[----:B--2---:R-:W-:Y:S05]  /*2f60*/  @P0 EXIT ;  /* 0x000000000000094d */ /* 0x004fea0003800000 */
[----:B------:R-:W-:Y:S05]  /*2f70*/  BRA `(.L_x_56) ;  /* 0xfffffffc00ec7947 */ /* 0x000fea000383ffff */
.L_x_23:
[----:B------:R-:W-:-:S04]  /*2f80*/  UISETP.NE.AND UP0, UPT, UR48, URZ, UPT ;  /* 0x000000ff3000728c */ /* 0x000fc8000bf05270 */
[----:B------:R-:W-:-:S09]  /*2f90*/  UISETP.NE.OR UP0, UPT, UR22, 0x1, UP0 ;  /* 0x000000011600788c */ /* 0x000fd20008705670 */
[----:B------:R-:W-:Y:S05]  /*2fa0*/  BRA.U UP0, `(.L_x_57) ;  /* 0x0000000500487547 */ /* 0x000fea000b800000 */
[----:B------:R-:W-:Y:S01]  /*2fb0*/  ISETP.GE.U32.AND P2, PT, R0, 0x4, PT ;  /* 0x000000040000780c */ /* 0x000fe20003f46070 */
[----:B------:R-:W-:Y:S01]  /*2fc0*/  IMAD.MOV.U32 R12, RZ, RZ, 0x1 ;  /* 0x00000001ff0c7424 */ /* 0x000fe200078e00ff */
[----:B------:R-:W-:Y:S02]  /*2fd0*/  CS2R R10, SRZ ;  /* 0x00000000000a7805 */ /* 0x000fe4000001ff00 */
[----:B------:R-:W-:Y:S01]  /*2fe0*/  CS2R R8, SRZ ;  /* 0x0000000000087805 */ /* 0x000fe2000001ff00 */
[----:B------:R-:W-:Y:S01]  /*2ff0*/  UMOV UR6, 0x400 ;  /* 0x0000040000067882 */ /* 0x000fe20000000000 */
[----:B------:R-:W-:Y:S01]  /*3000*/  UMOV UR5, URZ ;  /* 0x000000ff00057c82 */ /* 0x000fe20008000000 */
[----:B------:R-:W-:-:S12]  /*3010*/  ULEA UR6, UR48, UR6, 0x18 ;  /* 0x0000000630067291 */ /* 0x000fd8000f8ec0ff */
.L_x_61:
[----:B------:R-:W-:Y:S02]  /*3020*/  LEA R2, R8, UR6, 0x3 ;  /* 0x0000000608027c11 */ /* 0x000fe4000f8e18ff */
[----:B------:R-:W-:-:S03]  /*3030*/  SHF.L.U32 R4, R9, 0x1f, RZ ;  /* 0x0000001f09047819 */ /* 0x000fc600000006ff */
[----:B------:R-:W-:Y:S01]  /*3040*/  VIADD R5, R2, 0x160 ;  /* 0x0000016002057836 */ /* 0x000fe20000000000 */
[----:B------:R-:W1:Y:S02]  /*3050*/  SYNCS.PHASECHK.TRANS64.TRYWAIT P0, [R2+URZ+0x150], R4 ;  /* 0x00015004020075a7 */ /* 0x000e6400080011ff */
[----:B-1----:R-:W-:Y:S05]  /*3060*/  @!P0 BRA `(.L_x_58) ;  /* 0x0000004400008947 */ /* 0x002fea0003800000 */
.L_x_140:
[----:B------:R-:W-:Y:S01]  /*3070*/  ULEA UR4, UR5, UR6, 0x3 ;  /* 0x0000000605047291 */ /* 0x000fe2000f8e18ff */
[----:B-1----:R-:W-:Y:S01]  /*3080*/  PRMT R2, RZ, 0x654, R5 ;  /* 0x00000654ff027816 */ /* 0x002fe20000000005 */
[----:B------:R-:W-:Y:S01]  /*3090*/  @!P2 IMAD.MOV.U32 R4, RZ, RZ, 0x10 ;  /* 0x00000010ff04a424 */ /* 0x000fe200078e00ff */
[----:B------:R-:W-:Y:S01]  /*30a0*/  SHF.L.U32 R5, R12, 0x1f, RZ ;  /* 0x0000001f0c057819 */ /* 0x000fe200000006ff */
[----:B------:R-:W-:Y:S01]  /*30b0*/  UIADD3 UR7, UPT, UPT, UR4, 0xf0, URZ ;  /* 0x000000f004077890 */ /* 0x000fe2000fffe0ff */
[----:B------:R1:W-:Y:S05]  /*30c0*/  SYNCS.ARRIVE.TRANS64.RED.A1T0 RZ, [R2+URZ], RZ ;  /* 0x000000ff02ff79a7 */ /* 0x0003ea00081004ff */
[----:B------:R-:W-:Y:S01]  /*30d0*/  IMAD.U32 R6, RZ, RZ, UR7 ;  /* 0x00000007ff067e24 */ /* 0x000fe2000f8e00ff */
[----:B------:R-:W2:Y:S04]  /*30e0*/  SYNCS.PHASECHK.TRANS64.TRYWAIT P0, [UR4+0x100], R5 ;  /* 0x00010005ff0075a7 */ /* 0x000ea80008001104 */
[----:B------:R-:W-:Y:S01]  /*30f0*/  PRMT R6, R0, 0x654, R6 ;  /* 0x0000065400067816 */ /* 0x000fe20000000006 */
[----:B-12---:R-:W-:Y:S06]  /*3100*/  @!P0 BRA `(.L_x_59) ;  /* 0x0000004000ec8947 */ /* 0x006fec0003800000 */
.L_x_142:
[----:B------:R-:W-:Y:S01]  /*3110*/  ULEA UR8, UR5, UR6, 0x4 ;  /* 0x0000000605087291 */ /* 0x000fe2000f8e20ff */
[----:B------:R-:W-:Y:S01]  /*3120*/  SEL R3, R6, R3, !P2 ;  /* 0x0000000306037207 */ /* 0x000fe20005000000 */
[----:B------:R-:W-:Y:S01]  /*3130*/  UIADD3 UR9, UPT, UPT, UR4, 0xf0, URZ ;  /* 0x000000f004097890 */ /* 0x000fe2000fffe0ff */
[----:B-1----:R-:W-:Y:S01]  /*3140*/  LEA R2, R11, UR6, 0x3 ;  /* 0x000000060b027c11 */ /* 0x002fe2000f8e18ff */
[----:B------:R-:W-:Y:S01]  /*3150*/  UIADD3 UR8, UPT, UPT, UR8, 0x180, URZ ;  /* 0x0000018008087890 */ /* 0x000fe2000fffe0ff */
[----:B------:R1:W-:Y:S01]  /*3160*/  @!P2 SYNCS.ARRIVE.TRANS64.RED RZ, [R3+URZ], R4 ;  /* 0x0000000403ffa9a7 */ /* 0x0003e200080004ff */
[----:B------:R-:W-:Y:S01]  /*3170*/  UIADD3 UR4, UPT, UPT, UR5, 0x1, URZ ;  /* 0x0000000105047890 */ /* 0x000fe2000fffe0ff */
[----:B------:R-:W-:-:S03]  /*3180*/  VIADD R8, R8, 0x1 ;  /* 0x0000000108087836 */ /* 0x000fc60000000000 */
[----:B------:R-:W-:Y:S02]  /*3190*/  UISETP.NE.AND UP0, UPT, UR4, 0x2, UPT ;  /* 0x000000020400788c */ /* 0x000fe4000bf05270 */
[----:B------:R-:W-:Y:S01]  /*31a0*/  ISETP.NE.AND P0, PT, R8, 0x2, PT ;  /* 0x000000020800780c */ /* 0x000fe20003f05270 */
[----:B------:R-:W-:Y:S06]  /*31b0*/  UGETNEXTWORKID.BROADCAST [UR8], [UR9] ;  /* 0x00000000080073ca */ /* 0x000fec0008000100 */
[----:B------:R-:W-:Y:S02]  /*31c0*/  USEL UR7, URZ, 0x1, UP0 ;  /* 0x00000001ff077887 */ /* 0x000fe40008000000 */
[----:B------:R-:W-:-:S04]  /*31d0*/  USEL UR5, UR4, URZ, UP0 ;  /* 0x000000ff04057287 */ /* 0x000fc80008000000 */
[----:B------:R-:W-:Y:S02]  /*31e0*/  LOP3.LUT R12, R12, UR7, RZ, 0x3c, !PT ;  /* 0x000000070c0c7c12 */ /* 0x000fe4000f8e3cff */
[----:B-1----:R-:W-:-:S04]  /*31f0*/  SHF.L.U32 R4, R10, 0x1f, RZ ;  /* 0x0000001f0a047819 */ /* 0x002fc800000006ff */
[----:B------:R-:W1:Y:S02]  /*3200*/  SYNCS.PHASECHK.TRANS64.TRYWAIT P1, [R2+URZ+0xf0], R4 ;  /* 0x0000f004020075a7 */ /* 0x000e6400080211ff */
[----:B-1----:R-:W-:Y:S05]  /*3210*/  @!P1 BRA `(.L_x_60) ;  /* 0x0000004000c09947 */ /* 0x002fea0003800000 */
.L_x_143:
[C---:B-1----:R-:W-:Y:S01]  /*3220*/  LEA R4, R11.reuse, UR6, 0x4 ;  /* 0x000000060b047c11 */ /* 0x042fe2000f8e20ff */
[----:B------:R-:W-:Y:S01]  /*3230*/  VIADD R2, R2, 0x100 ;  /* 0x0000010002027836 */ /* 0x000fe20000000000 */
[----:B------:R-:W-:Y:S01]  /*3240*/  SEL R8, R8, RZ, P0 ;  /* 0x000000ff08087207 */ /* 0x000fe20000000000 */
[----:B------:R-:W-:-:S03]  /*3250*/  VIADD R11, R11, 0x1 ;  /* 0x000000010b0b7836 */ /* 0x000fc60000000000 */
[----:B------:R-:W1:Y:S01]  /*3260*/  LDS.128 R4, [R4+0x180] ;  /* 0x0001800004047984 */ /* 0x000e620000000c00 */
[----:B------:R-:W-:Y:S02]  /*3270*/  PRMT R2, RZ, 0x654, R2 ;  /* 0x00000654ff027816 */ /* 0x000fe40000000002 */
[C---:B------:R-:W-:Y:S01]  /*3280*/  ISETP.NE.AND P1, PT, R11.reuse, 0x2, PT ;  /* 0x000000020b00780c */ /* 0x040fe20003f25270 */
[----:B------:R-:W-:Y:S01]  /*3290*/  @!PT LDS RZ, [RZ] ;  /* 0x00000000fffff984 */ /* 0x000fe20000000800 */
[----:B------:R-:W-:Y:S01]  /*32a0*/  @!PT LDS RZ, [RZ] ;  /* 0x00000000fffff984 */ /* 0x000fe20000000800 */
[----:B------:R-:W-:Y:S01]  /*32b0*/  @!PT LDS RZ, [RZ] ;  /* 0x00000000fffff984 */ /* 0x000fe20000000800 */
[----:B------:R-:W-:Y:S01]  /*32c0*/  @!PT LDS RZ, [RZ] ;  /* 0x00000000fffff984 */ /* 0x000fe20000000800 */
[----:B------:R2:W-:Y:S06]  /*32d0*/  MEMBAR.ALL.CTA ;  /* 0x0000000000007992 */ /* 0x0005ec0000008000 */
[----:B--2---:R-:W2:Y:S01]  /*32e0*/  FENCE.VIEW.ASYNC.S ;  /* 0x00000000000073c6 */ /* 0x004ea20000000000 */
[----:B------:R-:W-:Y:S01]  /*32f0*/  SEL R11, R11, RZ, P1 ;  /* 0x000000ff0b0b7207 */ /* 0x000fe20000800000 */
[----:B--2---:R2:W-:Y:S01]  /*3300*/  SYNCS.ARRIVE.TRANS64.RED.A1T0 RZ, [R2+URZ], RZ ;  /* 0x000000ff02ff79a7 */ /* 0x0045e200081004ff */
[----:B-1----:R-:W-:-:S02]  /*3310*/  LOP3.LUT P3, RZ, R6, 0x1, RZ, 0xc0, !PT ;  /* 0x0000000106ff7812 */ /* 0x002fc4000786c0ff */
[----:B------:R-:W-:-:S04]  /*3320*/  SEL R4, RZ, 0x1, P1 ;  /* 0x00000001ff047807 */ /* 0x000fc80000800000 */
[----:B------:R-:W-:Y:S02]  /*3330*/  LOP3.LUT R10, R10, R4, RZ, 0x3c, !PT ;  /* 0x000000040a0a7212 */ /* 0x000fe400078e3cff */
[----:B--2---:R-:W-:-:S04]  /*3340*/  SEL R2, RZ, 0x1, P0 ;  /* 0x00000001ff027807 */ /* 0x004fc80000000000 */
[----:B------:R-:W-:Y:S01]  /*3350*/  LOP3.LUT R9, R9, R2, RZ, 0x3c, !PT ;  /* 0x0000000209097212 */ /* 0x000fe200078e3cff */
[----:B------:R-:W-:Y:S06]  /*3360*/  @P3 BRA `(.L_x_61) ;  /* 0xfffffffc002c3947 */ /* 0x000fec000383ffff */
[----:B------:R-:W-:Y:S01]  /*3370*/  ULEA UR4, UR5, UR6, 0x3 ;  /* 0x0000000605047291 */ /* 0x000fe2000f8e18ff */
[----:B------:R-:W-:-:S08]  /*3380*/  SHF.L.U32 R2, R12, 0x1f, RZ ;  /* 0x0000001f0c027819 */ /* 0x000fd000000006ff */
[----:B------:R-:W1:Y:S02]  /*3390*/  SYNCS.PHASECHK.TRANS64 P0, [UR4+0x100], R2 ;  /* 0x00010002ff0075a7 */ /* 0x000e640008001004 */
[----:B-1----:R-:W-:Y:S05]  /*33a0*/  @P0 BRA `(.L_x_62) ;  /* 0x0000000000080947 */ /* 0x002fea0003800000 */
[----:B------:R-:W1:Y:S02]  /*33b0*/  SYNCS.PHASECHK.TRANS64.TRYWAIT P0, [UR4+0x100], R2 ;  /* 0x00010002ff0075a7 */ /* 0x000e640008001104 */
[----:B-1----:R-:W-:Y:S05]  /*33c0*/  @!P0 BRA `(.L_x_63) ;  /* 0x0000004000688947 */ /* 0x002fea0003800000 */
.L_x_62:
[----:B------:R-:W-:-:S04]  /*33d0*/  UIADD3 UR7, UPT, UPT, UR5, 0x1, URZ ;  /* 0x0000000105077890 */ /* 0x000fc8000fffe0ff */
[----:B------:R-:W-:-:S04]  /*33e0*/  UISETP.NE.AND UP0, UPT, UR7, 0x2, UPT ;  /* 0x000000020700788c */ /* 0x000fc8000bf05270 */
[----:B------:R-:W-:Y:S02]  /*33f0*/  USEL UR8, URZ, 0x1, UP0 ;  /* 0x00000001ff087887 */ /* 0x000fe40008000000 */
[----:B------:R-:W-:-:S04]  /*3400*/  USEL UR7, UR7, URZ, UP0 ;  /* 0x000000ff07077287 */ /* 0x000fc80008000000 */
[----:B------:R-:W-:Y:S01]  /*3410*/  ULEA UR7, UR7, UR6, 0x3 ;  /* 0x0000000607077291 */ /* 0x000fe2000f8e18ff */
[----:B-1----:R-:W-:-:S04]  /*3420*/  LOP3.LUT R2, R12, UR8, RZ, 0x3c, !PT ;  /* 0x000000080c027c12 */ /* 0x002fc8000f8e3cff */
[----:B------:R-:W-:-:S04]  /*3430*/  SHF.L.U32 R0, R2, 0x1f, RZ ;  /* 0x0000001f02007819 */ /* 0x000fc800000006ff */
[----:B------:R-:W1:Y:S02]  /*3440*/  SYNCS.PHASECHK.TRANS64 P0, [UR7+0x100], R0 ;  /* 0x00010000ff0075a7 */ /* 0x000e640008001007 */
[----:B-1----:R-:W-:Y:S05]  /*3450*/  @P0 EXIT ;  /* 0x000000000000094d */ /* 0x002fea0003800000 */
[----:B------:R-:W-:Y:S02]  /*3460*/  SHF.L.U32 R2, R2, 0x1f, RZ ;  /* 0x0000001f02027819 */ /* 0x000fe400000006ff */
[----:B------:R-:W-:-:S07]  /*3470*/  MOV R0, UR7 ;  /* 0x0000000700007c02 */ /* 0x000fce0008000f00 */
.L_x_64:
[----:B-1----:R1:W2:Y:S02]  /*3480*/  SYNCS.PHASECHK.TRANS64.TRYWAIT P0, [R0+URZ+0x100], R2 ;  /* 0x00010002000075a7 */ /* 0x0022a400080011ff */
[----:B--2---:R-:W-:Y:S05]  /*3490*/  @!P0 NANOSLEEP.SYNCS 0x989680 ;  /* 0x009896800000895d */ /* 0x004fea0003900000 */
[----:B------:R-:W2:Y:S02]  /*34a0*/  @!P0 SYNCS.PHASECHK.TRANS64 P0, [R0+URZ+0x100], R2 ;  /* 0x00010002000085a7 */ /* 0x000ea400080010ff */
[----:B--2---:R-:W-:Y:S05]  /*34b0*/  @P0 EXIT ;  /* 0x000000000000094d */ /* 0x004fea0003800000 */
[----:B------:R-:W-:Y:S05]  /*34c0*/  BRA `(.L_x_64) ;  /* 0xfffffffc00ec7947 */ /* 0x000fea000383ffff */
.L_x_57:
[----:B------:R-:W-:Y:S05]  /*34d0*/  BRA.U UP4, `(.L_x_65) ;  /* 0x0000000d04d47547 */ /* 0x000fea000b800000 */
[----:B------:R-:W-:Y:S01]  /*34e0*/  UMOV UR4, 0x40 ;  /* 0x0000004000047882 */ /* 0x000fe20000000000 */
[----:B------:R-:W-:Y:S01]  /*34f0*/  NOP ;  /* 0x0000000000007918 */ /* 0x000fe20000000000 */
[----:B------:R-:W-:Y:S01]  /*3500*/  ULEA UR5, UR48, UR4, 0x18 ;  /* 0x0000000430057291 */ /* 0x000fe2000f8ec0ff */
[----:B------:R-:W-:Y:S02]  /*3510*/  UMOV UR6, 0x400 ;  /* 0x0000040000067882 */ /* 0x000fe40000000000 */
[----:B------:R-:W-:-:S06]  /*3520*/  ULEA UR6, UR48, UR6, 0x18 ;  /* 0x0000000630067291 */ /* 0x000fcc000f8ec0ff */
[----:B------:R-:W1:Y:S02]  /*3530*/  LDS.U8 R0, [UR5+0x1c] ;  /* 0x00001c05ff007984 */ /* 0x000e640008000000 */
[----:B-1----:R-:W-:-:S13]  /*3540*/  ISETP.NE.AND P0, PT, R0, RZ, PT ;  /* 0x000000ff0000720c */ /* 0x002fda0003f05270 */
[----:B------:R-:W-:Y:S05]  /*3550*/  @P0 BRA `(.L_x_66) ;  /* 0x0000000000580947 */ /* 0x000fea0003800000 */
[----:B------:R-:W-:-:S13]  /*3560*/  ELECT P0, URZ, PT ;  /* 0x0000000000ff782f */ /* 0x000fda0003800000 */
[----:B------:R-:W-:Y:S05]  /*3570*/  @!P0 BRA `(.L_x_67) ;  /* 0x0000000000608947 */ /* 0x000fea0003800000 */
[----:B------:R-:W-:Y:S01]  /*3580*/  UMOV UR4, 0x10 ;  /* 0x0000001000047882 */ /* 0x000fe20000000000 */
[----:B------:R-:W-:Y:S01]  /*3590*/  HFMA2 R0, -RZ, RZ, 0, 5.9604644775390625e-08 ;  /* 0x00000001ff007431 */ /* 0x000fe200000001ff */
[----:B------:R-:W-:-:S03]  /*35a0*/  MOV R3, 0xffff ;  /* 0x0000ffff00037802 */ /* 0x000fc60000000f00 */
[----:B------:R-:W-:Y:S04]  /*35b0*/  DEPBAR.LE SB1, 0x36 ;  /* 0x00009d800000791a */ /* 0x000fe80000000000 */
[----:B------:R-:W1:Y:S02]  /*35c0*/  UTCATOMSWS.FIND_AND_SET.ALIGN UP0, UR4, UR4 ;  /* 0x00000004000475e3 */ /* 0x000e640008000800 */
[----:B-1----:R-:W-:Y:S01]  /*35d0*/  MOV R4, UR4 ;  /* 0x0000000400047c02 */ /* 0x002fe20008000f00 */
[----:B------:R-:W-:Y:S06]  /*35e0*/  BRA.U UP0, `(.L_x_68) ;  /* 0x0000000100187547 */ /* 0x000fec000b800000 */
.L_x_69:
[----:B------:R-:W-:Y:S05]  /*35f0*/  NANOSLEEP 0x64 ;  /* 0x000000640000795d */ /* 0x000fea0003800000 */
[----:B------:R-:W-:-:S05]  /*3600*/  UMOV UR4, 0x10 ;  /* 0x0000001000047882 */ /* 0x000fca0000000000 */
[----:B------:R-:W-:Y:S04]  /*3610*/  DEPBAR.LE SB1, 0x36 ;  /* 0x00009d800000791a */ /* 0x000fe80000000000 */
[----:B------:R-:W1:Y:S02]  /*3620*/  UTCATOMSWS.FIND_AND_SET.ALIGN UP0, UR4, UR4 ;  /* 0x00000004000475e3 */ /* 0x000e640008000800 */
[----:B-1----:R-:W-:Y:S01]  /*3630*/  MOV R4, UR4 ;  /* 0x0000000400047c02 */ /* 0x002fe20008000f00 */
[----:B------:R-:W-:Y:S05]  /*3640*/  BRA.U !UP0, `(.L_x_69) ;  /* 0xfffffffd08e87547 */ /* 0x000fea000b83ffff */
.L_x_68:
[-C--:B------:R-:W-:Y:S02]  /*3650*/  SHF.L.U32 R3, R3, R4.reuse, RZ ;  /* 0x0000000403037219 */ /* 0x080fe400000006ff */
[----:B------:R-:W-:Y:S01]  /*3660*/  SHF.L.U32 R0, R0, R4, RZ ;  /* 0x0000000400007219 */ /* 0x000fe200000006ff */
[----:B------:R-:W-:Y:S02]  /*3670*/  IMAD.SHL.U32 R4, R4, 0x20, RZ ;  /* 0x0000002004047824 */ /* 0x000fe400078e00ff */
[----:B------:R1:W-:Y:S04]  /*3680*/  ATOMS.OR RZ, [UR5+0x14], R3 ;  /* 0x00001403ffff798c */ /* 0x0003e8000b000005 */
[----:B------:R1:W-:Y:S04]  /*3690*/  ATOMS.OR RZ, [UR5+0x18], R0 ;  /* 0x00001800ffff798c */ /* 0x0003e8000b000005 */
[----:B------:R1:W-:Y:S01]  /*36a0*/  STS [UR6+0x1a0], R4 ;  /* 0x0001a004ff007988 */ /* 0x0003e20008000806 */
[----:B------:R-:W-:Y:S05]  /*36b0*/  BRA `(.L_x_67) ;  /* 0x0000000000107947 */ /* 0x000fea0003800000 */
.L_x_66:
[----:B------:R-:W-:Y:S02]  /*36c0*/  MOV R0, 0xffffffff ;  /* 0xffffffff00007802 */ /* 0x000fe40000000f00 */
[----:B------:R-:W-:-:S03]  /*36d0*/  MOV R4, 0x3700 ;  /* 0x0000370000047802 */ /* 0x000fc60000000f00 */
[----:B------:R1:W-:Y:S04]  /*36e0*/  STS [UR6+0x1a0], R0 ;  /* 0x0001a000ff007988 */ /* 0x0003e80008000806 */
[----:B-1---5:R-:W-:Y:S05]  /*36f0*/  CALL.REL.NOINC `($__internal_1_$__cuda_sm10x_tcgen05_guardrail_trap_phase_invalid_during_alloc) ;  /* 0x0000004000e87944 */ /* 0x022fea0003c00000 */
.L_x_67:
[----:B------:R-:W-:Y:S05]  /*3700*/  WARPSYNC.ALL ;  /* 0x0000000000007948 */ /* 0x000fea0003800000 */
[----:B------:R-:W2:Y:S01]  /*3710*/  S2UR UR4, SR_CgaCtaId ;  /* 0x00000000000479c3 */ /* 0x000ea20000008800 */
[----:B------:R-:W-:Y:S01]  /*3720*/  UMOV UR26, 0x400 ;  /* 0x00000400001a7882 */ /* 0x000fe20000000000 */
[----:B------:R-:W-:-:S06]  /*3730*/  NOP ;  /* 0x0000000000007918 */ /* 0x000fcc0000000000 */
[----:B------:R-:W-:Y:S06]  /*3740*/  BAR.ARV 0x6, 0xa0 ;  /* 0x0182800000007b1d */ /* 0x000fec0000002000 */
[----:B------:R-:W3:Y:S01]  /*3750*/  LDCU UR5, c[0x0][0x38c] ;  /* 0x00007180ff0577ac */ /* 0x000ee20008000800 */
[----:B------:R-:W-:Y:S01]  /*3760*/  LOP3.LUT R2, R2, 0xffff, RZ, 0xc0, !PT ;  /* 0x0000ffff02027812 */ /* 0x000fe200078ec0ff */
[----:B------:R-:W-:Y:S01]  /*3770*/  IMAD.MOV.U32 R11, RZ, RZ, 0x1 ;  /* 0x00000001ff0b7424 */ /* 0x000fe200078e00ff */
[----:B------:R-:W-:Y:S01]  /*3780*/  CS2R R8, SRZ ;  /* 0x0000000000087805 */ /* 0x000fe2000001ff00 */
[----:B------:R-:W4:Y:S01]  /*3790*/  LDCU UR7, c[0x0][0x38c] ;  /* 0x00007180ff0777ac */ /* 0x000f220008000800 */
[----:B------:R-:W-:Y:S01]  /*37a0*/  R2UR UR27, R2 ;  /* 0x00000000021b72ca */ /* 0x000fe200000e0000 */
[----:B------:R-:W-:Y:S01]  /*37b0*/  IMAD.MOV.U32 R10, RZ, RZ, RZ ;  /* 0x000000ffff0a7224 */ /* 0x000fe200078e00ff */
[----:B------:R-:W-:Y:S01]  /*37c0*/  UMOV UR30, URZ ;  /* 0x000000ff001e7c82 */ /* 0x000fe20008000000 */
[----:B------:R-:W-:Y:S01]  /*37d0*/  UMOV UR24, URZ ;  /* 0x000000ff00187c82 */ /* 0x000fe20008000000 */
[----:B--2---:R-:W-:Y:S01]  /*37e0*/  ULEA UR26, UR4, UR26, 0x18 ;  /* 0x0000001a041a7291 */ /* 0x004fe2000f8ec0ff */
[----:B------:R-:W-:Y:S01]  /*37f0*/  UMOV UR38, 0x0 ;  /* 0x0000000000267882 */ /* 0x000fe20000000000 */
[----:B------:R-:W-:-:S02]  /*3800*/  UMOV UR39, 0x4100010 ;  /* 0x0410001000277882 */ /* 0x000fc40000000000 */
[----:B------:R-:W-:Y:S02]  /*3810*/  UIADD3 UR4, UPT, UPT, UR26, 0x2400, URZ ;  /* 0x000024001a047890 */ /* 0x000fe4000fffe0ff */
[----:B------:R-:W-:Y:S02]  /*3820*/  UIADD3 UR6, UPT, UPT, UR26, 0x1c400, URZ ;  /* 0x0001c4001a067890 */ /* 0x000fe4000fffe0ff */
[----:B---3--:R-:W-:Y:S01]  /*3830*/  UIADD3 UR5, UPT, UPT, UR5, 0x7f, URZ ;  /* 0x0000007f05057890 */ /* 0x008fe2000fffe0ff */
[----:B-1----:R-:W1:Y:S01]  /*3840*/  LDS R0, [UR26+0x1a0] ;  /* 0x0001a01aff007984 */ /* 0x002e620008000800 */
[----:B------:R-:W-:Y:S01]  /*3850*/  UMOV UR36, 0x0 ;  /* 0x0000000000247882 */ /* 0x000fe20000000000 */
[----:B------:R-:W-:Y:S01]  /*3860*/  UMOV UR37, 0x4100010 ;  /* 0x0410001000257882 */ /* 0x000fe20000000000 */
[----:B------:R-:W-:Y:S02]  /*3870*/  USHF.R.S32.HI UR40, URZ, 0x1f, UR5 ;  /* 0x0000001fff287899 */ /* 0x000fe40008011405 */
[----:B----4-:R-:W-:-:S02]  /*3880*/  UISETP.GE.AND UP4, UPT, UR7, 0x1, UPT ;  /* 0x000000010700788c */ /* 0x010fc4000bf86270 */
[----:B------:R-:W-:Y:S02]  /*3890*/  ULEA.HI UR40, UR40, UR5, URZ, 0x7 ;  /* 0x0000000528287291 */ /* 0x000fe4000f8f38ff */
[----:B------:R-:W-:Y:S02]  /*38a0*/  USHF.R.U32.HI UR5, URZ, 0x4, UR4 ;  /* 0x00000004ff057899 */ /* 0x000fe40008011604 */
[----:B------:R-:W-:Y:S02]  /*38b0*/  USHF.R.S32.HI UR40, URZ, 0x7, UR40 ;  /* 0x00000007ff287899 */ /* 0x000fe40008011428 */
[----:B------:R-:W-:Y:S02]  /*38c0*/  USHF.R.U32.HI UR4, URZ, 0x4, UR6 ;  /* 0x00000004ff047899 */ /* 0x000fe40008011606 */
[----:B------:R-:W-:Y:S02]  /*38d0*/  UISETP.LT.AND UP0, UPT, UR40, 0x1, UPT ;  /* 0x000000012800788c */ /* 0x000fe4000bf01270 */
[----:B------:R-:W-:-:S02]  /*38e0*/  ULOP3.LUT UR5, UR5, 0x3fff, URZ, 0xc0, !UPT ;  /* 0x00003fff05057892 */ /* 0x000fc4000f8ec0ff */
[----:B------:R-:W-:Y:S02]  /*38f0*/  ULOP3.LUT UR4, UR4, 0x3fff, URZ, 0xc0, !UPT ;  /* 0x00003fff04047892 */ /* 0x000fe4000f8ec0ff */
[----:B------:R-:W-:Y:S02]  /*3900*/  USEL UR41, UR40, 0x1, !UP0 ;  /* 0x0000000128297887 */ /* 0x000fe4000c000000 */
[----:B------:R-:W-:Y:S02]  /*3910*/  ULOP3.LUT UR28, UR5, 0x10000, URZ, 0xfc, !UPT ;  /* 0x00010000051c7892 */ /* 0x000fe4000f8efcff */
[----:B------:R-:W-:Y:S02]  /*3920*/  ULOP3.LUT UR29, UR4, 0x10000, URZ, 0xfc, !UPT ;  /* 0x00010000041d7892 */ /* 0x000fe4000f8efcff */
[----:B------:R-:W-:Y:S01]  /*3930*/  UIADD3 UR41, UPT, UPT, -UR41, URZ, URZ ;  /* 0x000000ff29297290 */ /* 0x000fe2000fffe1ff */
[----:B------:R-:W-:Y:S01]  /*3940*/  UMOV UR34, 0x0 ;  /* 0x0000000000227882 */ /* 0x000fe20000000000 */
[----:B------:R-:W-:Y:S01]  /*3950*/  UMOV UR35, 0x4100010 ;  /* 0x0410001000237882 */ /* 0x000fe20000000000 */
[----:B------:R-:W-:Y:S01]  /*3960*/  UMOV UR32, 0x0 ;  /* 0x0000000000207882 */ /* 0x000fe20000000000 */
[----:B------:R-:W-:Y:S01]  /*3970*/  UMOV UR33, 0x4100010 ;  /* 0x0410001000217882 */ /* 0x000fe20000000000 */
[----:B-1----:R-:W-:-:S15]  /*3980*/  R2UR UR42, R0 ;  /* 0x00000000002a72ca */ /* 0x002fde00000e0000 */
.L_x_76:
[----:B------:R-:W-:Y:S02]  /*3990*/  LEA R0, R10, UR26, 0x3 ;  /* 0x0000001a0a007c11 */ /* 0x000fe4000f8e18ff */
[----:B------:R-:W-:Y:S02]  /*39a0*/  SHF.L.U32 R2, R9, 0x1f, RZ ;  /* 0x0000001f09027819 */ /* 0x000fe400000006ff */
[----:B------:R-:W-:Y:S01]  /*39b0*/  PLOP3.LUT P0, PT, PT, PT, UP4, 0x80, 0x8 ;  /* 0x000000000008781c */ /* 0x000fe20003f0f048 */
[----:B------:R-:W-:Y:S01]  /*39c0*/  VIADD R3, R0, 0x100 ;  /* 0x0000010000037836 */ /* 0x000fe20000000000 */
[----:B-1----:R-:W1:Y:S02]  /*39d0*/  SYNCS.PHASECHK.TRANS64.TRYWAIT P1, [R0+URZ+0xf0], R2 ;  /* 0x0000f002000075a7 */ /* 0x002e6400080211ff */
[----:B-1-3--:R-:W-:Y:S09]  /*39e0*/  @!P1 BRA `(.L_x_70) ;  /* 0x0000003800f89947 */ /* 0x00aff20003800000 */
.L_x_145:
[----:B------:R-:W-:Y:S01]  /*39f0*/  LEA R4, R10, UR26, 0x4 ;  /* 0x0000001a0a047c11 */ /* 0x000fe2000f8e20ff */
[----:B------:R-:W-:Y:S01]  /*3a00*/  @UP4 ULEA UR4, UR24, UR26, 0x3 ;  /* 0x0000001a18044291 */ /* 0x000fe2000f8e18ff */
[----:B------:R-:W-:Y:S01]  /*3a10*/  PLOP3.LUT P2, PT, PT, PT, PT, 0x80, 0x8 ;  /* 0x000000000008781c */ /* 0x000fe20003f4f070 */
[----:B------:R-:W-:Y:S01]  /*3a20*/  ULEA UR31, UR30, UR26, 0x3 ;  /* 0x0000001a1e1f7291 */ /* 0x000fe2000f8e18ff */
[----:B------:R-:W-:Y:S02]  /*3a30*/  PRMT R3, RZ, 0x654, R3 ;  /* 0x00000654ff037816 */ /* 0x000fe40000000003 */
[----:B------:R-:W2:Y:S01]  /*3a40*/  LDS.128 R4, [R4+0x180] ;  /* 0x0001800004047984 */ /* 0x000ea20000000c00 */
[----:B-1----:R-:W-:Y:S02]  /*3a50*/  @P0 SHF.L.U32 R2, R8, 0x1f, RZ ;  /* 0x0000001f08020819 */ /* 0x002fe400000006ff */
[----:B------:R-:W-:Y:S01]  /*3a60*/  SHF.L.U32 R0, R11, 0x1f, RZ ;  /* 0x0000001f0b007819 */ /* 0x000fe200000006ff */
[----:B------:R-:W-:Y:S01]  /*3a70*/  @!PT LDS RZ, [RZ] ;  /* 0x00000000fffff984 */ /* 0x000fe20000000800 */
[----:B------:R-:W-:Y:S01]  /*3a80*/  @!PT LDS RZ, [RZ] ;  /* 0x00000000fffff984 */ /* 0x000fe20000000800 */
[----:B------:R-:W-:Y:S01]  /*3a90*/  @!PT LDS RZ, [RZ] ;  /* 0x00000000fffff984 */ /* 0x000fe20000000800 */
[----:B------:R-:W-:Y:S01]  /*3aa0*/  @!PT LDS RZ, [RZ] ;  /* 0x00000000fffff984 */ /* 0x000fe20000000800 */
[----:B------:R1:W-:Y:S06]  /*3ab0*/  MEMBAR.ALL.CTA ;  /* 0x0000000000007992 */ /* 0x0003ec0000008000 */
[----:B-1----:R-:W1:Y:S02]  /*3ac0*/  FENCE.VIEW.ASYNC.S ;  /* 0x00000000000073c6 */ /* 0x002e640000000000 */
[----:B-1----:R1:W-:Y:S01]  /*3ad0*/  SYNCS.ARRIVE.TRANS64.RED.A1T0 RZ, [R3+URZ], RZ ;  /* 0x000000ff03ff79a7 */ /* 0x0023e200081004ff */
[----:B------:R1:W3:Y:S01]  /*3ae0*/  @P0 SYNCS.PHASECHK.TRANS64.TRYWAIT P2, [UR4], R2 ;  /* 0x00000002ff0005a7 */ /* 0x0002e20008041104 */
[----:B------:R-:W-:Y:S01]  /*3af0*/  ULEA.HI UR4, UR30, UR30, URZ, 0x1 ;  /* 0x0000001e1e047291 */ /* 0x000fe2000f8f08ff */
[----:B--2---:R-:W-:-:S03]  /*3b00*/  LOP3.LUT P1, RZ, R6, 0x1, RZ, 0xc0, !PT ;  /* 0x0000000106ff7812 */ /* 0x004fc6000782c0ff */
[----:B------:R-:W-:Y:S02]  /*3b10*/  USHF.L.U32 UR11, UR4, 0x5, URZ ;  /* 0x00000005040b7899 */ /* 0x000fe400080006ff */
[----:B------:R-:W-:Y:S02]  /*3b20*/  ULOP3.LUT UR4, UR4, 0xffe, URZ, 0xc0, !UPT ;  /* 0x00000ffe04047892 */ /* 0x000fe4000f8ec0ff */
[----:B------:R-:W-:Y:S02]  /*3b30*/  ULOP3.LUT UR11, UR11, 0xffffffc0, URZ, 0xc0, !UPT ;  /* 0xffffffc00b0b7892 */ /* 0x000fe4000f8ec0ff */
[----:B------:R-:W-:Y:S02]  /*3b40*/  UIADD3 UR4, UPT, UPT, -UR4, UR30, URZ ;  /* 0x0000001e04047290 */ /* 0x000fe4000fffe1ff */
[----:B------:R-:W-:Y:S01]  /*3b50*/  UIADD3 UR11, UPT, UPT, UR42, UR11, URZ ;  /* 0x0000000b2a0b7290 */ /* 0x000fe2000fffe0ff */
[----:B------:R-:W2:Y:S03]  /*3b60*/  SYNCS.PHASECHK.TRANS64.TRYWAIT P0, [UR31+0x130], R0 ;  /* 0x00013000ff0075a7 */ /* 0x000ea6000800111f */
[----:B------:R-:W-:Y:S01]  /*3b70*/  ULEA UR11, UR4, UR11, 0x14 ;  /* 0x0000000b040b7291 */ /* 0x000fe2000f8ea0ff */
[----:B-123--:R-:W-:Y:S11]  /*3b80*/  @!P0 BRA `(.L_x_71) ;  /* 0x0000003800a48947 */ /* 0x00eff60003800000 */
.L_x_147:
[----:B------:R-:W-:Y:S01]  /*3b90*/  IADD3 R10, PT, PT, R10, 0x1, RZ ;  /* 0x000000010a0a7810 */ /* 0x000fe20007ffe0ff */
[----:B------:R-:W-:Y:S06]  /*3ba0*/  BRA.U !UP4, `(.L_x_72) ;  /* 0x000000010cc07547 */ /* 0x000fec000b800000 */
[----:B------:R-:W-:Y:S01]  /*3bb0*/  UPLOP3.LUT UP2, UPT, UPT, UPT, UPT, 0x40, 0x4 ;  /* 0x000000000004789c */ /* 0x000fe20003f4e870 */
[----:B------:R-:W-:Y:S01]  /*3bc0*/  UMOV UR23, UR41 ;  /* 0x0000002900177c82 */ /* 0x000fe20008000000 */
[----:B------:R-:W-:Y:S01]  /*3bd0*/  UMOV UR22, UR40 ;  /* 0x0000002800167c82 */ /* 0x000fe20008000000 */
[----:B------:R-:W-:-:S08]  /*3be0*/  UMOV UR10, UR24 ;  /* 0x00000018000a7c82 */ /* 0x000fd00008000000 */
.L_x_75:
[----:B------:R-:W-:Y:S02]  /*3bf0*/  UIADD3 UR23, UPT, UPT, UR23, 0x1, URZ ;  /* 0x0000000117177890 */ /* 0x000fe4000fffe0ff */
[----:B--2---:R-:W-:Y:S02]  /*3c00*/  ULEA UR5, UR10, UR26, 0x3 ;  /* 0x0000001a0a057291 */ /* 0x004fe4000f8e18ff */
[----:B------:R-:W-:Y:S01]  /*3c10*/  UISETP.NE.AND UP3, UPT, UR23, URZ, UPT ;  /* 0x000000ff1700728c */ /* 0x000fe2000bf65270 */
[----:B---3--:R-:W-:Y:S10]  /*3c20*/  @P2 BRA `(.L_x_73) ;  /* 0x00000000000c2947 */ /* 0x008ff40003800000 */
[----:B-1----:R-:W-:Y:S04]  /*3c30*/  SHF.L.U32 R2, R8, 0x1f, RZ ;  /* 0x0000001f08027819 */ /* 0x002fe800000006ff */
[----:B------:R-:W1:Y:S02]  /*3c40*/  SYNCS.PHASECHK.TRANS64.TRYWAIT P0, [UR5], R2 ;  /* 0x00000002ff0075a7 */ /* 0x000e640008001105 */
[----:B-1----:R-:W-:Y:S05]  /*3c50*/  @!P0 BRA `(.L_x_74) ;  /* 0x0000003800888947 */ /* 0x002fea0003800000 */
.L_x_73:
[----:B------:R-:W-:Y:S01]  /*3c60*/  UISETP.NE.AND UP0, UPT, UR22, 0x1, UPT ;  /* 0x000000011600788c */ /* 0x000fe2000bf05270 */
[----:B------:R-:W-:Y:S01]  /*3c70*/  PLOP3.LUT P2, PT, PT, PT, PT, 0x80, 0x8 ;  /* 0x000000000008781c */ /* 0x000fe20003f4f070 */
[----:B------:R-:W-:Y:S02]  /*3c80*/  UIADD3 UR4, UPT, UPT, UR10, 0x1, URZ ;  /* 0x000000010a047890 */ /* 0x000fe4000fffe0ff */
[----:B------:R-:W-:Y:S02]  /*3c90*/  UIADD3 UR25, UPT, UPT, UR5, 0x68, URZ ;  /* 0x0000006805197890 */ /* 0x000fe4000fffe0ff */
[----:B------:R-:W-:Y:S01]  /*3ca0*/  UISETP.NE.AND UP1, UPT, UR4, 0xd, UPT ;  /* 0x0000000d0400788c */ /* 0x000fe2000bf25270 */
[----:B------:R-:W-:Y:S01]  /*3cb0*/  PLOP3.LUT P0, PT, PT, PT, UP0, 0x80, 0x8 ;  /* 0x000000000008781c */ /* 0x000fe20003f0f008 */
[----:B------:R-:W-:Y:S02]  /*3cc0*/  UIADD3 UR22, UPT, UPT, UR22, -0x1, URZ ;  /* 0xffffffff16167890 */ /* 0x000fe4000fffe0ff */
[----:B------:R-:W-:Y:S02]  /*3cd0*/  USEL UR6, URZ, 0x1, UP1 ;  /* 0x00000001ff067887 */ /* 0x000fe40008800000 */
[----:B------:R-:W-:Y:S01]  /*3ce0*/  USEL UR24, UR4, URZ, UP1 ;  /* 0x000000ff04187287 */ /* 0x000fe20008800000 */
[----:B------:R-:W-:Y:S01]  /*3cf0*/  UMOV UR7, 0x40004040 ;  /* 0x4000404000077882 */ /* 0x000fe20000000000 */
[----:B------:R-:W-:Y:S02]  /*3d00*/  UMOV UR5, 0x40004040 ;  /* 0x4000404000057882 */ /* 0x000fe40000000000 */
[----:B------:R-:W-:Y:S01]  /*3d10*/  @UP0 ULEA UR4, UR24, UR26, 0x3 ;  /* 0x0000001a18040291 */ /* 0x000fe2000f8e18ff */
[----:B------:R-:W-:Y:S01]  /*3d20*/  LOP3.LUT R8, R8, UR6, RZ, 0x3c, !PT ;  /* 0x0000000608087c12 */ /* 0x000fe2000f8e3cff */
[----:B------:R-:W-:Y:S01]  /*3d30*/  ULEA UR6, UR10, UR29, 0x9 ;  /* 0x0000001d0a067291 */ /* 0x000fe2000f8e48ff */
[----:B------:R-:W-:Y:S02]  /*3d40*/  UMOV UR21, 0x40004040 ;  /* 0x4000404000157882 */ /* 0x000fe40000000000 */
[----:B-1----:R-:W-:Y:S01]  /*3d50*/  @P0 SHF.L.U32 R0, R8, 0x1f, RZ ;  /* 0x0000001f08000819 */ /* 0x002fe200000006ff */
[----:B------:R-:W-:Y:S02]  /*3d60*/  UIADD3 UR20, UPT, UPT, UR6, 0x2, URZ ;  /* 0x0000000206147890 */ /* 0x000fe4000fffe0ff */
[----:B------:R-:W-:Y:S01]  /*3d70*/  UIADD3 UR16, UPT, UPT, UR6, 0x4, URZ ;  /* 0x0000000406107890 */ /* 0x000fe2000fffe0ff */
[----:B------:R2:W3:Y:S01]  /*3d80*/  @P0 SYNCS.PHASECHK.TRANS64.TRYWAIT P2, [UR4], R0 ;  /* 0x00000000ff0005a7 */ /* 0x0004e20008041104 */
[----:B------:R-:W-:Y:S02]  /*3d90*/  ULEA UR4, UR10, UR28, 0x9 ;  /* 0x0000001c0a047291 */ /* 0x000fe4000f8e48ff */
[----:B------:R-:W-:Y:S02]  /*3da0*/  UIADD3 UR12, UPT, UPT, UR6, 0x6, URZ ;  /* 0x00000006060c7890 */ /* 0x000fe4000fffe0ff */
[----:B------:R-:W-:Y:S02]  /*3db0*/  UIADD3 UR18, UPT, UPT, UR4, 0x2, URZ ;  /* 0x0000000204127890 */ /* 0x000fe4000fffe0ff */
[----:B------:R-:W-:Y:S02]  /*3dc0*/  UIADD3 UR14, UPT, UPT, UR4, 0x4, URZ ;  /* 0x00000004040e7890 */ /* 0x000fe4000fffe0ff */
[----:B------:R-:W-:Y:S01]  /*3dd0*/  UIADD3 UR8, UPT, UPT, UR4, 0x6, URZ ;  /* 0x0000000604087890 */ /* 0x000fe2000fffe0ff */
[----:B------:R2:W-:Y:S01]  /*3de0*/  UTCQMMA gdesc[UR4], gdesc[UR6], tmem[UR11], tmem[UR38], idesc[UR39], UP2 ;  /* 0x00ff2606040075ea */ /* 0x0005e2000900030b */
[----:B------:R-:W-:Y:S01]  /*3df0*/  UPLOP3.LUT UP2, UPT, UPT, UPT, UPT, 0x80, 0x8 ;  /* 0x000000000008789c */ /* 0x000fe20003f4f070 */
[----:B------:R-:W-:Y:S01]  /*3e00*/  UMOV UR19, 0x40004040 ;  /* 0x4000404000137882 */ /* 0x000fe20000000000 */
[----:B------:R-:W-:Y:S01]  /*3e10*/  UMOV UR17, 0x40004040 ;  /* 0x4000404000117882 */ /* 0x000fe20000000000 */
[----:B------:R2:W-:Y:S01]  /*3e20*/  UTCQMMA gdesc[UR18], gdesc[UR20], tmem[UR11], tmem[UR36], idesc[UR37], UPT ;  /* 0x00ff2414120075ea */ /* 0x0005e2000b80030b */
[----:B------:R-:W-:Y:S01]  /*3e30*/  UMOV UR15, 0x40004040 ;  /* 0x40004040000f7882 */ /* 0x000fe20000000000 */
[----:B------:R-:W-:Y:S01]  /*3e40*/  UMOV UR13, 0x40004040 ;  /* 0x40004040000d7882 */ /* 0x000fe20000000000 */
[----:B------:R-:W-:Y:S01]  /*3e50*/  UMOV UR9, 0x40004040 ;  /* 0x4000404000097882 */ /* 0x000fe20000000000 */
[----:B------:R2:W-:Y:S01]  /*3e60*/  UTCQMMA gdesc[UR14], gdesc[UR16], tmem[UR11], tmem[UR34], idesc[UR35], UPT ;  /* 0x00ff22100e0075ea */ /* 0x0005e2000b80030b */
[----:B------:R2:W-:Y:S01]  /*3e70*/  UTCQMMA gdesc[UR8], gdesc[UR12], tmem[UR11], tmem[UR32], idesc[UR33], UPT ;  /* 0x00ff200c080075ea */ /* 0x0005e2000b80030b */
[----:B------:R2:W-:Y:S01]  /*3e80*/  UTCBAR.MULTICAST [UR25], URZ, UR27 ;  /* 0x000000ff190073e9 */ /* 0x0005e2000800081b */
[----:B------:R-:W-:Y:S01]  /*3e90*/  UMOV UR10, UR24 ;  /* 0x00000018000a7c82 */ /* 0x000fe20008000000 */
[----:B------:R-:W-:Y:S05]  /*3ea0*/  BRA.U UP3, `(.L_x_75) ;  /* 0xfffffffd03507547 */ /* 0x000fea000b83ffff */
.L_x_72:
[----:B--2---:R-:W-:Y:S01]  /*3eb0*/  UIADD3 UR4, UPT, UPT, UR30, 0x1, URZ ;  /* 0x000000011e047890 */ /* 0x004fe2000fffe0ff */
[C---:B------:R-:W-:Y:S01]  /*3ec0*/  ISETP.NE.AND P0, PT, R10.reuse, 0x2, PT ;  /* 0x000000020a00780c */ /* 0x040fe20003f05270 */
[----:B------:R-:W-:Y:S02]  /*3ed0*/  UIADD3 UR5, UPT, UPT, UR31, 0x110, URZ ;  /* 0x000001101f057890 */ /* 0x000fe4000fffe0ff */
[----:B------:R-:W-:Y:S01]  /*3ee0*/  UISETP.NE.AND UP0, UPT, UR4, 0x4, UPT ;  /* 0x000000040400788c */ /* 0x000fe2000bf05270 */
[----:B-1----:R-:W-:Y:S02]  /*3ef0*/  SEL R0, RZ, 0x1, P0 ;  /* 0x00000001ff007807 */ /* 0x002fe40000000000 */
[----:B------:R-:W-:Y:S01]  /*3f00*/  SEL R10, R10, RZ, P0 ;  /* 0x000000ff0a0a7207 */ /* 0x000fe20000000000 */
[----:B------:R-:W-:Y:S01]  /*3f10*/  USEL UR6, URZ, 0x1, UP0 ;  /* 0x00000001ff067887 */ /* 0x000fe20008000000 */
[----:B------:R-:W-:Y:S01]  /*3f20*/  LOP3.LUT R9, R9, R0, RZ, 0x3c, !PT ;  /* 0x0000000009097212 */ /* 0x000fe200078e3cff */
[----:B------:R-:W-:Y:S01]  /*3f30*/  USEL UR30, UR4, URZ, UP0 ;  /* 0x000000ff041e7287 */ /* 0x000fe20008000000 */
[----:B------:R1:W-:Y:S03]  /*3f40*/  UTCBAR [UR5], URZ ;  /* 0x000000ff050073e9 */ /* 0x0003e600080000ff */
[----:B------:R-:W-:Y:S01]  /*3f50*/  LOP3.LUT R11, R11, UR6, RZ, 0x3c, !PT ;  /* 0x000000060b0b7c12 */ /* 0x000fe2000f8e3cff */
[----:B------:R-:W-:Y:S07]  /*3f60*/  @P1 BRA `(.L_x_76) ;  /* 0xfffffff800881947 */ /* 0x000fee000383ffff */
[----:B------:R-:W2:Y:S01]  /*3f70*/  S2UR UR8, SR_CgaCtaId ;  /* 0x00000000000879c3 */ /* 0x000ea20000008800 */
[----:B------:R-:W-:Y:S01]  /*3f80*/  ELECT P0, URZ, PT ;  /* 0x0000000000ff782f */ /* 0x000fe20003800000 */
[----:B------:R-:W-:Y:S01]  /*3f90*/  IMAD.MOV.U32 R0, RZ, RZ, 0x1 ;  /* 0x00000001ff007424 */ /* 0x000fe200078e00ff */
[----:B------:R-:W-:Y:S01]  /*3fa0*/  UIADD3 UR26, UPT, UPT, UR26, 0x130, URZ ;  /* 0x000001301a1a7890 */ /* 0x000fe2000fffe0ff */
[----:B------:R-:W-:Y:S01]  /*3fb0*/  SHF.L.U32 R2, R11, 0x1f, RZ ;  /* 0x0000001f0b027819 */ /* 0x000fe200000006ff */
[----:B------:R-:W-:-:S03]  /*3fc0*/  UMOV UR4, 0x40 ;  /* 0x0000004000047882 */ /* 0x000fc60000000000 */
[----:B------:R-:W-:Y:S01]  /*3fd0*/  UVIRTCOUNT.DEALLOC.SMPOOL 0x80 ;  /* 0x000000800000784c */ /* 0x000fe20000000000 */
[----:B--2---:R-:W-:Y:S02]  /*3fe0*/  ULEA UR8, UR8, UR4, 0x18 ;  /* 0x0000000408087291 */ /* 0x004fe4000f8ec0ff */
[----:B------:R-:W-:-:S07]  /*3ff0*/  ULEA UR4, UR30, UR26, 0x3 ;  /* 0x0000001a1e047291 */ /* 0x000fce000f8e18ff */
[----:B------:R2:W-:Y:S02]  /*4000*/  @P0 STS.U8 [UR8+0x1c], R0 ;  /* 0x00001c00ff000988 */ /* 0x0005e40008000008 */
[----:B------:R-:W4:Y:S02]  /*4010*/  SYNCS.PHASECHK.TRANS64.TRYWAIT P0, [UR4], R2 ;  /* 0x00000002ff0075a7 */ /* 0x000f240008001104 */
[----:B--2-4-:R-:W-:Y:S05]  /*4020*/  @!P0 BRA `(.L_x_77) ;  /* 0x0000003400ac8947 */ /* 0x014fea0003800000 */
.L_x_150:
[----:B------:R-:W-:-:S04]  /*4030*/  UIADD3 UR4, UPT, UPT, UR30, 0x1, URZ ;  /* 0x000000011e047890 */ /* 0x000fc8000fffe0ff */
[----:B------:R-:W-:-:S04]  /*4040*/  UISETP.NE.AND UP0, UPT, UR4, 0x4, UPT ;  /* 0x000000040400788c */ /* 0x000fc8000bf05270 */
[----:B------:R-:W-:Y:S02]  /*4050*/  USEL UR6, URZ, 0x1, UP0 ;  /* 0x00000001ff067887 */ /* 0x000fe40008000000 */
[----:B------:R-:W-:-:S04]  /*4060*/  USEL UR4, UR4, URZ, UP0 ;  /* 0x000000ff04047287 */ /* 0x000fc80008000000 */
[----:B-1----:R-:W-:Y:S01]  /*4070*/  ULEA UR5, UR4, UR26, 0x3 ;  /* 0x0000001a04057291 */ /* 0x002fe2000f8e18ff */
[----:B--2---:R-:W-:-:S04]  /*4080*/  LOP3.LUT R2, R11, UR6, RZ, 0x3c, !PT ;  /* 0x000000060b027c12 */ /* 0x004fc8000f8e3cff */
[----:B------:R-:W-:-:S04]  /*4090*/  SHF.L.U32 R3, R2, 0x1f, RZ ;  /* 0x0000001f02037819 */ /* 0x000fc800000006ff */
[----:B------:R-:W1:Y:S02]  /*40a0*/  SYNCS.PHASECHK.TRANS64.TRYWAIT P0, [UR5], R3 ;  /* 0x00000003ff0075a7 */ /* 0x000e640008001105 */
[----:B-1----:R-:W-:Y:S05]  /*40b0*/  @!P0 BRA `(.L_x_78) ;  /* 0x0000003400a08947 */ /* 0x002fea0003800000 */
.L_x_152:
        /* <DEDUP_REMOVED lines=9> */
.L_x_154:
[----:B------:R-:W-:-:S04]  /*4150*/  UIADD3 UR4, UPT, UPT, UR4, 0x1, URZ ;  /* 0x0000000104047890 */ /* 0x000fc8000fffe0ff */
[----:B------:R-:W-:-:S04]  /*4160*/  UISETP.NE.AND UP0, UPT, UR4, 0x4, UPT ;  /* 0x000000040400788c */ /* 0x000fc8000bf05270 */
[----:B------:R-:W-:Y:S02]  /*4170*/  USEL UR5, URZ, 0x1, UP0 ;  /* 0x00000001ff057887 */ /* 0x000fe40008000000 */
[----:B------:R-:W-:-:S04]  /*4180*/  USEL UR4, UR4, URZ, UP0 ;  /* 0x000000ff04047287 */ /* 0x000fc80008000000 */
[----:B------:R-:W-:Y:S01]  /*4190*/  ULEA UR4, UR4, UR26, 0x3 ;  /* 0x0000001a04047291 */ /* 0x000fe2000f8e18ff */
[----:B------:R-:W-:-:S04]  /*41a0*/  LOP3.LUT R2, R2, UR5, RZ, 0x3c, !PT ;  /* 0x0000000502027c12 */ /* 0x000fc8000f8e3cff */
[----:B------:R-:W-:-:S04]  /*41b0*/  SHF.L.U32 R2, R2, 0x1f, RZ ;  /* 0x0000001f02027819 */ /* 0x000fc800000006ff */
[----:B------:R-:W2:Y:S02]  /*41c0*/  SYNCS.PHASECHK.TRANS64.TRYWAIT P0, [UR4], R2 ;  /* 0x00000002ff0075a7 */ /* 0x000ea40008001104 */
[----:B--2---:R-:W-:Y:S05]  /*41d0*/  @!P0 BRA `(.L_x_80) ;  /* 0x0000003400888947 */ /* 0x004fea0003800000 */
.L_x_156:
[----:B------:R-:W-:Y:S01]  /*41e0*/  NOP ;  /* 0x0000000000007918 */ /* 0x000fe20000000000 */
[----:B-1----:R-:W1:Y:S01]  /*41f0*/  LDS R0, [UR8+0x14] ;  /* 0x00001408ff007984 */ /* 0x002e620008000800 */
[----:B------:R-:W-:Y:S01]  /*4200*/  ULOP3.LUT UR4, UR42, 0xffff, URZ, 0xc0, !UPT ;  /* 0x0000ffff2a047892 */ /* 0x000fe2000f8ec0ff */
[----:B------:R-:W-:Y:S01]  /*4210*/  UMOV UR5, 0xffff ;  /* 0x0000ffff00057882 */ /* 0x000fe20000000000 */
[----:B------:R-:W-:Y:S02]  /*4220*/  UMOV UR6, 0x1 ;  /* 0x0000000100067882 */ /* 0x000fe40000000000 */
[----:B------:R-:W-:-:S04]  /*4230*/  USHF.R.U32.HI UR4, URZ, 0x5, UR4 ;  /* 0x00000005ff047899 */ /* 0x000fc80008011604 */
[----:B------:R-:W-:Y:S02]  /*4240*/  USHF.L.U32 UR5, UR5, UR4, URZ ;  /* 0x0000000405057299 */ /* 0x000fe400080006ff */
[----:B------:R-:W-:-:S04]  /*4250*/  USHF.L.U32 UR4, UR6, UR4, URZ ;  /* 0x0000000406047299 */ /* 0x000fc800080006ff */
[----:B-1----:R-:W-:-:S04]  /*4260*/  LOP3.LUT R0, R0, UR5, RZ, 0xc0, !PT ;  /* 0x0000000500007c12 */ /* 0x002fc8000f8ec0ff */
[----:B------:R-:W-:-:S13]  /*4270*/  ISETP.NE.AND P0, PT, R0, UR5, PT ;  /* 0x0000000500007c0c */ /* 0x000fda000bf05270 */
[----:B------:R-:W-:Y:S05]  /*4280*/  @P0 BRA `(.L_x_81) ;  /* 0x0000000000580947 */ /* 0x000fea0003800000 */
[----:B------:R-:W1:Y:S02]  /*4290*/  LDS R0, [UR8+0x18] ;  /* 0x00001808ff007984 */ /* 0x000e640008000800 */
[----:B-1----:R-:W-:-:S04]  /*42a0*/  LOP3.LUT R0, R0, UR4, RZ, 0xc0, !PT ;  /* 0x0000000400007c12 */ /* 0x002fc8000f8ec0ff */
[----:B------:R-:W-:-:S13]  /*42b0*/  ISETP.NE.AND P0, PT, R0, UR4, PT ;  /* 0x0000000400007c0c */ /* 0x000fda000bf05270 */
[----:B------:R-:W-:Y:S05]  /*42c0*/  @P0 BRA `(.L_x_82) ;  /* 0x00000000003c0947 */ /* 0x000fea0003800000 */
[----:B------:R-:W1:Y:S01]  /*42d0*/  S2R R2, SR_LANEID ;  /* 0x0000000000027919 */ /* 0x000e620000000000 */
[----:B------:R-:W-:-:S06]  /*42e0*/  ULOP3.LUT UR5, URZ, UR5, URZ, 0x33, !UPT ;  /* 0x00000005ff057292 */ /* 0x000fcc000f8e33ff */
[----:B------:R-:W-:-:S04]  /*42f0*/  IMAD.U32 R0, RZ, RZ, UR5 ;  /* 0x00000005ff007e24 */ /* 0x000fc8000f8e00ff */
[----:B------:R2:W4:Y:S02]  /*4300*/  REDUX UR7, R0 ;  /* 0x00000000000773c4 */ /* 0x0005240000000000 */
[----:B------:R1:W-:Y:S01]  /*4310*/  UTCATOMSWS.AND URZ, UR5 ;  /* 0x0000000500ff79e3 */ /* 0x0003e20008000000 */
[----:B--2---:R-:W-:Y:S01]  /*4320*/  LOP3.LUT R0, RZ, UR4, RZ, 0x33, !PT ;  /* 0x00000004ff007c12 */ /* 0x004fe2000f8e33ff */
[----:B------:R-:W-:Y:S02]  /*4330*/  VOTEU.ANY UR4, UPT, PT ;  /* 0x0000000000047886 */ /* 0x000fe400038e0100 */
[----:B------:R-:W-:Y:S02]  /*4340*/  UFLO.U32 UR4, UR4 ;  /* 0x00000004000472bd */ /* 0x000fe400080e0000 */
[----:B------:R-:W2:Y:S04]  /*4350*/  REDUX UR6, R0 ;  /* 0x00000000000673c4 */ /* 0x000ea80000000000 */
[----:B-1----:R-:W-:-:S02]  /*4360*/  ISETP.EQ.U32.AND P0, PT, R2, UR4, PT ;  /* 0x0000000402007c0c */ /* 0x002fc4000bf02070 */
[----:B----4-:R-:W-:-:S11]  /*4370*/  MOV R2, UR7 ;  /* 0x0000000700027c02 */ /* 0x010fd60008000f00 */
[----:B------:R1:W-:Y:S01]  /*4380*/  @P0 ATOMS.AND RZ, [UR8+0x14], R2 ;  /* 0x00001402ffff098c */ /* 0x0003e2000a800008 */
[----:B--2---:R-:W-:-:S05]  /*4390*/  IMAD.U32 R0, RZ, RZ, UR6 ;  /* 0x00000006ff007e24 */ /* 0x004fca000f8e00ff */
[----:B------:R1:W-:Y:S01]  /*43a0*/  @P0 ATOMS.AND RZ, [UR8+0x18], R0 ;  /* 0x00001800ffff098c */ /* 0x0003e2000a800008 */
[----:B------:R-:W-:Y:S05]  /*43b0*/  BRA `(.L_x_83) ;  /* 0x0000000000147947 */ /* 0x000fea0003800000 */
.L_x_82:
[----:B------:R-:W-:Y:S02]  /*43c0*/  MOV R2, 0x43e0 ;  /* 0x000043e000027802 */ /* 0x000fe40000000f00 */
[----:B---3-5:R-:W-:Y:S05]  /*43d0*/  CALL.REL.NOINC `($__internal_0_$__cuda_sm10x_tcgen05_guardrail_trap_col_being_dealloced_not_returned_by_alloc) ;  /* 0x0000003400a47944 */ /* 0x028fea0003c00000 */
[----:B------:R-:W-:Y:S05]  /*43e0*/  BRA `(.L_x_83) ;  /* 0x0000000000087947 */ /* 0x000fea0003800000 */
.L_x_81:
[----:B------:R-:W-:Y:S02]  /*43f0*/  MOV R2, 0x4410 ;  /* 0x0000441000027802 */ /* 0x000fe40000000f00 */
[----:B---3-5:R-:W-:Y:S05]  /*4400*/  CALL.REL.NOINC `($__internal_2_$__cuda_sm10x_tcgen05_guardrail_trap_unallocated_columns_being_dealloced) ;  /* 0x0000003400b07944 */ /* 0x028fea0003c00000 */
.L_x_83:
[----:B------:R-:W-:Y:S01]  /*4410*/  NOP ;  /* 0x0000000000007918 */ /* 0x000fe20000000000 */
[----:B------:R-:W-:Y:S05]  /*4420*/  EXIT ;  /* 0x000000000000794d */ /* 0x000fea0003800000 */
.L_x_65:
[----:B------:R-:W-:-:S09]  /*4430*/  UISETP.NE.OR UP0, UPT, UR22, 0x3, !UP3 ;  /* 0x000000031600788c */ /* 0x000fd2000df05670 */
[----:B------:R-:W-:Y:S05]  /*4440*/  BRA.U UP0, `(.L_x_84) ;  /* 0x0000000d00087547 */ /* 0x000fea000b800000 */
[----:B------:R-:W1:Y:S01]  /*4450*/  LDCU UR26, c[0x0][0x370] ;  /* 0x00006e00ff1a77ac */ /* 0x000e620008000800 */
[----:B------:R-:W2:Y:S01]  /*4460*/  LDC.64 R16, c[0x0][0x348] ;  /* 0x0000d200ff107b82 */ /* 0x000ea20000000a00 */
[----:B------:R-:W-:Y:S02]  /*4470*/  HFMA2 R13, -RZ, RZ, 0, 0 ;  /* 0x00000000ff0d7431 */ /* 0x000fe400000001ff */
[----:B------:R-:W-:Y:S01]  /*4480*/  IMAD.MOV.U32 R15, RZ, RZ, 0x1 ;  /* 0x00000001ff0f7424 */ /* 0x000fe200078e00ff */
[----:B------:R-:W1:Y:S01]  /*4490*/  LDCU.128 UR28, c[0x0][0xb10] ;  /* 0x00016200ff1c77ac */ /* 0x000e620008000c00 */
[----:B------:R-:W-:Y:S01]  /*44a0*/  IMAD.MOV.U32 R14, RZ, RZ, RZ ;  /* 0x000000ffff0e7224 */ /* 0x000fe200078e00ff */
[----:B------:R-:W-:Y:S01]  /*44b0*/  MOV R12, 0x1000 ;  /* 0x00001000000c7802 */ /* 0x000fe20000000f00 */
[----:B------:R-:W3:Y:S01]  /*44c0*/  LDCU UR25, c[0x0][0x374] ;  /* 0x00006e80ff1977ac */ /* 0x000ee20008000800 */
[----:B------:R-:W4:Y:S01]  /*44d0*/  LDC.64 R2, c[0x0][0x888] ;  /* 0x00022200ff027b82 */ /* 0x000f220000000a00 */
[----:B------:R-:W3:Y:S01]  /*44e0*/  LDCU UR16, c[0x0][0xb0c] ;  /* 0x00016180ff1077ac */ /* 0x000ee20008000800 */
[----:B------:R-:W2:Y:S06]  /*44f0*/  LDCU UR35, c[0x0][0xb20] ;  /* 0x00016400ff2377ac */ /* 0x000eac0008000800 */
[----:B------:R-:W4:Y:S01]  /*4500*/  LDC.64 R4, c[0x0][0x890] ;  /* 0x00022400ff047b82 */ /* 0x000f220000000a00 */
[----:B------:R-:W2:Y:S01]  /*4510*/  LDCU UR4, c[0x0][0xb30] ;  /* 0x00016600ff0477ac */ /* 0x000ea20008000800 */
[----:B------:R-:W-:Y:S01]  /*4520*/  UMOV UR17, 0x400 ;  /* 0x0000040000117882 */ /* 0x000fe20000000000 */
[----:B-1----:R-:W-:-:S02]  /*4530*/  UIMAD.WIDE.U32 UR32, UR26, UR28, URZ ;  /* 0x0000001c1a2072a5 */ /* 0x002fc4000f8e00ff */
[----:B---3--:R-:W-:Y:S02]  /*4540*/  UIMAD.WIDE.U32 UR6, UR25, UR31, URZ ;  /* 0x0000001f190672a5 */ /* 0x008fe4000f8e00ff */
[----:B------:R-:W-:Y:S02]  /*4550*/  ULEA UR17, UR48, UR17, 0x18 ;  /* 0x0000001130117291 */ /* 0x000fe4000f8ec0ff */
[----:B------:R-:W-:Y:S02]  /*4560*/  UPLOP3.LUT UP3, UPT, UPT, UPT, UPT, 0x40, 0x4 ;  /* 0x000000000004789c */ /* 0x000fe40003f6e870 */
[----:B------:R-:W-:Y:S01]  /*4570*/  UIADD3 UR5, UPT, UPT, UR17, 0xd0, URZ ;  /* 0x000000d011057890 */ /* 0x000fe2000fffe0ff */
[----:B------:R-:W-:Y:S01]  /*4580*/  UMOV UR32, UR33 ;  /* 0x0000002100207c82 */ /* 0x000fe20008000000 */
[----:B------:R-:W-:Y:S01]  /*4590*/  UMOV UR27, UR7 ;  /* 0x00000007001b7c82 */ /* 0x000fe20008000000 */
[----:B------:R-:W-:Y:S02]  /*45a0*/  UISETP.GE.AND UP0, UPT, UR40, 0x1, UPT ;  /* 0x000000012800788c */ /* 0x000fe4000bf06270 */
[----:B------:R-:W-:Y:S01]  /*45b0*/  UISETP.NE.AND UP4, UPT, UR40, 0x1, UPT ;  /* 0x000000012800788c */ /* 0x000fe2000bf85270 */
[----:B------:R-:W1:Y:S01]  /*45c0*/  LDCU.64 UR14, c[0x0][0xb28] ;  /* 0x00016500ff0e77ac */ /* 0x000e620008000a00 */
[----:B------:R-:W-:-:S02]  /*45d0*/  UISETP.NE.AND UP6, UPT, UR16, 0x1, UPT ;  /* 0x000000011000788c */ /* 0x000fc4000bfc5270 */
[----:B------:R-:W-:Y:S02]  /*45e0*/  UISETP.NE.AND UP5, UPT, UR30, 0x1, UPT ;  /* 0x000000011e00788c */ /* 0x000fe4000bfa5270 */
[----:B------:R-:W-:Y:S02]  /*45f0*/  UPRMT UR48, UR48, 0x654, UR5 ;  /* 0x0000065430307896 */ /* 0x000fe40008000005 */
[----:B------:R-:W-:Y:S02]  /*4600*/  USHF.R.U32.HI UR32, URZ, UR29, UR32 ;  /* 0x0000001dff207299 */ /* 0x000fe40008011620 */
[----:B--2---:R-:W-:Y:S02]  /*4610*/  USHF.R.U32.HI UR27, URZ, UR35, UR27 ;  /* 0x00000023ff1b7299 */ /* 0x004fe4000801161b */
[----:B------:R-:W-:-:S11]  /*4620*/  UISETP.NE.AND UP2, UPT, UR4, 0x1, UPT ;  /* 0x000000010400788c */ /* 0x000fd6000bf45270 */
.L_x_92:
[C---:B------:R-:W-:Y:S02]  /*4630*/  LEA R7, R14.reuse, UR17, 0x3 ;  /* 0x000000110e077c11 */ /* 0x040fe4000f8e18ff */
[----:B------:R-:W-:Y:S02]  /*4640*/  SHF.L.U32 R0, R13, 0x1f, RZ ;  /* 0x0000001f0d007819 */ /* 0x000fe400000006ff */
[----:B------:R-:W-:Y:S02]  /*4650*/  LEA R8, R14, UR17, 0x4 ;  /* 0x000000110e087c11 */ /* 0x000fe4000f8e20ff */
[----:B--2---:R-:W2:Y:S02]  /*4660*/  SYNCS.PHASECHK.TRANS64.TRYWAIT P0, [R7+URZ+0xf0], R0 ;  /* 0x0000f000070075a7 */ /* 0x004ea400080011ff */
[----:B--2---:R-:W-:Y:S05]  /*4670*/  @!P0 BRA `(.L_x_85) ;  /* 0x0000003000788947 */ /* 0x004fea0003800000 */
.L_x_157:
[----:B------:R-:W3:Y:S01]  /*4680*/  LDS.128 R8, [R8+0x180] ;  /* 0x0001800008087984 */ /* 0x000ee20000000c00 */
[----:B------:R-:W-:Y:S01]  /*4690*/  UISETP.GE.AND UP0, UPT, UR40, 0x1, UPT ;  /* 0x000000012800788c */ /* 0x000fe2000bf06270 */
[----:B------:R-:W-:Y:S01]  /*46a0*/  @!PT LDS RZ, [RZ] ;  /* 0x00000000fffff984 */ /* 0x000fe20000000800 */
[----:B------:R-:W-:Y:S01]  /*46b0*/  @!PT LDS RZ, [RZ] ;  /* 0x00000000fffff984 */ /* 0x000fe20000000800 */
[----:B------:R-:W-:Y:S01]  /*46c0*/  @!PT LDS RZ, [RZ] ;  /* 0x00000000fffff984 */ /* 0x000fe20000000800 */
[----:B------:R-:W-:Y:S01]  /*46d0*/  @!PT LDS RZ, [RZ] ;  /* 0x00000000fffff984 */ /* 0x000fe20000000800 */
[----:B------:R1:W-:Y:S06]  /*46e0*/  MEMBAR.ALL.CTA ;  /* 0x0000000000007992 */ /* 0x0003ec0000008000 */
[----:B-1----:R-:W1:Y:S01]  /*46f0*/  FENCE.VIEW.ASYNC.S ;  /* 0x00000000000073c6 */ /* 0x002e620000000000 */
[----:B---3--:R-:W-:Y:S11]  /*4700*/  LOP3.LUT P0, RZ, R10, 0x1, RZ, 0xc0, !PT ;  /* 0x000000010aff7812 */ /* 0x008ff6000780c0ff */
[----:B------:R-:W-:Y:S02]  /*4710*/  @!UPT UIADD3 URZ, UPT, UPT, URZ, URZ, URZ ;  /* 0x000000fffffff290 */ /* 0x000fe4000fffe0ff */
[----:B-1----:R-:W-:Y:S01]  /*4720*/  VOTEU.ANY UP1, P0 ;  /* 0x0000000000ff7886 */ /* 0x002fe20000020100 */
[----:B------:R-:W-:Y:S11]  /*4730*/  PLOP3.LUT P0, PT, PT, PT, UP1, 0x80, 0x8 ;  /* 0x000000000008781c */ /* 0x000ff60003f0f018 */
[----:B------:R-:W-:Y:S02]  /*4740*/  @!UPT UIADD3 URZ, UPT, UPT, URZ, URZ, URZ ;  /* 0x000000fffffff290 */ /* 0x000fe4000fffe0ff */
[----:B--2---:R-:W-:Y:S02]  /*4750*/  @P0 SHF.R.U32.HI R0, RZ, 0x10, R9 ;  /* 0x00000010ff000819 */ /* 0x004fe40000011609 */
[----:B------:R-:W-:Y:S02]  /*4760*/  @P0 MOV R6, R8 ;  /* 0x0000000800060202 */ /* 0x000fe40000000f00 */
[----:B------:R-:W-:Y:S01]  /*4770*/  @P0 R2UR UR4, R0 ;  /* 0x00000000000402ca */ /* 0x000fe200000e0000 */
[----:B------:R-:W-:Y:S01]  /*4780*/  VIADD R0, R7, 0x100 ;  /* 0x0000010007007836 */ /* 0x000fe20000000000 */
[----:B------:R-:W-:Y:S02]  /*4790*/  @P0 LOP3.LUT R8, R9, 0xffff, RZ, 0xc0, !PT ;  /* 0x0000ffff09080812 */ /* 0x000fe400078ec0ff */
[----:B------:R-:W-:Y:S02]  /*47a0*/  @P0 R2UR UR6, R6 ;  /* 0x00000000060602ca */ /* 0x000fe400000e0000 */
[----:B------:R-:W-:Y:S02]  /*47b0*/  PRMT R0, RZ, 0x654, R0 ;  /* 0x00000654ff007816 */ /* 0x000fe40000000000 */
[----:B------:R-:W-:Y:S02]  /*47c0*/  @P0 R2UR UR5, R8 ;  /* 0x00000000080502ca */ /* 0x000fe400000e0000 */
[----:B------:R1:W-:Y:S03]  /*47d0*/  SYNCS.ARRIVE.TRANS64.RED.A1T0 RZ, [R0+URZ], RZ ;  /* 0x000000ff00ff79a7 */ /* 0x0003e600081004ff */
[----:B------:R-:W-:Y:S04]  /*47e0*/  @UP1 UMOV UR24, UR4 ;  /* 0x0000000400181c82 */ /* 0x000fe80008000000 */
[----:B------:R-:W-:Y:S04]  /*47f0*/  @UP1 UMOV UR13, UR6 ;  /* 0x00000006000d1c82 */ /* 0x000fe80008000000 */
[----:B------:R-:W-:Y:S01]  /*4800*/  @UP1 UMOV UR7, UR5 ;  /* 0x0000000500071c82 */ /* 0x000fe20008000000 */
[----:B------:R-:W-:Y:S05]  /*4810*/  BRA.U !UP0, `(.L_x_86) ;  /* 0x0000000108a47547 */ /* 0x000fea000b800000 */
[----:B------:R-:W-:Y:S02]  /*4820*/  UIMAD.WIDE.U32 UR10, UR7, UR31, URZ ;  /* 0x0000001f070a72a5 */ /* 0x000fe4000f8e00ff */
[----:B------:R-:W-:Y:S02]  /*4830*/  UIMAD.WIDE.U32 UR18, UR13, UR28, URZ ;  /* 0x0000001c0d1272a5 */ /* 0x000fe4000f8e00ff */
[----:B------:R-:W-:Y:S02]  /*4840*/  USEL UR4, UR25, UR27, !UP5 ;  /* 0x0000001b19047287 */ /* 0x000fe4000e800000 */
[----:B------:R-:W-:Y:S02]  /*4850*/  USEL UR8, UR26, UR32, !UP6 ;  /* 0x000000201a087287 */ /* 0x000fe4000f000000 */
[----:B------:R-:W-:Y:S02]  /*4860*/  UIMAD.WIDE.U32 UR20, UR4, UR14, URZ ;  /* 0x0000000e041472a5 */ /* 0x000fe4000f8e00ff */
[----:B------:R-:W-:Y:S01]  /*4870*/  UIMAD.WIDE.U32 UR22, UR8, UR14, URZ ;  /* 0x0000000e081672a5 */ /* 0x000fe2000f8e00ff */
[----:B------:R-:W-:Y:S02]  /*4880*/  UMOV UR5, UR11 ;  /* 0x0000000b00057c82 */ /* 0x000fe40008000000 */
[----:B------:R-:W-:Y:S03]  /*4890*/  USHF.R.U32.HI UR6, URZ, UR35, UR5 ;  /* 0x00000023ff067299 */ /* 0x000fe60008011605 */
[----:B------:R-:W-:Y:S01]  /*48a0*/  UMOV UR5, UR19 ;  /* 0x0000001300057c82 */ /* 0x000fe20008000000 */
[----:B------:R-:W-:Y:S02]  /*48b0*/  USEL UR6, UR7, UR6, !UP5 ;  /* 0x0000000607067287 */ /* 0x000fe4000e800000 */
[----:B------:R-:W-:Y:S02]  /*48c0*/  USHF.R.U32.HI UR9, URZ, UR29, UR5 ;  /* 0x0000001dff097299 */ /* 0x000fe40008011605 */
[----:B------:R-:W-:Y:S01]  /*48d0*/  UIMAD.WIDE.U32 UR10, UR6, UR14, URZ ;  /* 0x0000000e060a72a5 */ /* 0x000fe2000f8e00ff */
[----:B------:R-:W-:Y:S02]  /*48e0*/  UMOV UR5, UR21 ;  /* 0x0000001500057c82 */ /* 0x000fe40008000000 */
[----:B------:R-:W-:Y:S03]  /*48f0*/  @UP4 USHF.R.U32.HI UR4, URZ, UR15, UR5 ;  /* 0x0000000fff044299 */ /* 0x000fe60008011605 */
[----:B------:R-:W-:Y:S01]  /*4900*/  UMOV UR5, UR23 ;  /* 0x0000001700057c82 */ /* 0x000fe20008000000 */
[----:B------:R-:W-:Y:S02]  /*4910*/  UIMAD UR4, UR40, UR4, URZ ;  /* 0x00000004280472a4 */ /* 0x000fe4000f8e02ff */
[----:B------:R-:W-:Y:S02]  /*4920*/  @UP4 USHF.R.U32.HI UR8, URZ, UR15, UR5 ;  /* 0x0000000fff084299 */ /* 0x000fe40008011605 */
[----:B------:R-:W-:Y:S02]  /*4930*/  USEL UR5, UR13, UR9, !UP6 ;  /* 0x000000090d057287 */ /* 0x000fe4000f000000 */
[----:B------:R-:W-:Y:S02]  /*4940*/  UIMAD UR9, UR40, UR8, URZ ;  /* 0x00000008280972a4 */ /* 0x000fe4000f8e02ff */
[----:B------:R-:W-:Y:S03]  /*4950*/  UISETP.GE.AND UP0, UPT, UR6, UR4, UPT ;  /* 0x000000040600728c */ /* 0x000fe6000bf06270 */
[----:B------:R-:W-:Y:S01]  /*4960*/  UMOV UR4, UR11 ;  /* 0x0000000b00047c82 */ /* 0x000fe20008000000 */
[----:B------:R-:W-:Y:S02]  /*4970*/  UISETP.GE.OR UP0, UPT, UR5, UR9, UP0 ;  /* 0x000000090500728c */ /* 0x000fe40008706670 */
[----:B------:R-:W-:Y:S02]  /*4980*/  USHF.R.U32.HI UR4, URZ, UR15, UR4 ;  /* 0x0000000fff047299 */ /* 0x000fe40008011604 */
[----:B------:R-:W-:Y:S02]  /*4990*/  UIMAD.WIDE.U32 UR10, UR5, UR14, URZ ;  /* 0x0000000e050a72a5 */ /* 0x000fe4000f8e00ff */
[----:B------:R-:W-:Y:S04]  /*49a0*/  USEL UR12, UR6, UR4, !UP4 ;  /* 0x00000004060c7287 */ /* 0x000fe8000e000000 */
[----:B------:R-:W-:Y:S01]  /*49b0*/  UIADD3 UR9, UPT, UPT, -UR12, URZ, URZ ;  /* 0x000000ff0c097290 */ /* 0x000fe2000fffe1ff */
[----:B------:R-:W-:Y:S02]  /*49c0*/  @!UP0 UMOV UR4, UR11 ;  /* 0x0000000b00048c82 */ /* 0x000fe40008000000 */
[----:B------:R-:W-:Y:S02]  /*49d0*/  @!UP0 USHF.R.U32.HI UR4, URZ, UR15, UR4 ;  /* 0x0000000fff048299 */ /* 0x000fe40008011604 */
[----:B------:R-:W-:Y:S02]  /*49e0*/  UIMAD UR9, UR40, UR9, UR6 ;  /* 0x00000009280972a4 */ /* 0x000fe4000f8e0206 */
[----:B------:R-:W-:Y:S04]  /*49f0*/  @!UP0 USEL UR4, UR5, UR4, !UP4 ;  /* 0x0000000405048287 */ /* 0x000fe8000e000000 */
[----:B------:R-:W-:Y:S02]  /*4a00*/  @!UP0 UIMAD UR9, UR8, UR9, UR4 ;  /* 0x00000009080982a4 */ /* 0x000fe4000f8e0204 */
[----:B------:R-:W-:Y:S02]  /*4a10*/  @!UP0 UIADD3 UR10, UPT, UPT, UR12, -UR4, URZ ;  /* 0x800000040c0a8290 */ /* 0x000fe4000fffe0ff */
[----:B------:R-:W-:Y:S02]  /*4a20*/  UIADD3 UR4, UPT, UPT, -UR5, URZ, URZ ;  /* 0x000000ff05047290 */ /* 0x000fe4000fffe1ff */
[----:B------:R-:W-:Y:S02]  /*4a30*/  UIADD3 UR8, UPT, UPT, -UR6, URZ, URZ ;  /* 0x000000ff06087290 */ /* 0x000fe4000fffe1ff */
[----:B------:R-:W-:Y:S02]  /*4a40*/  @!UP0 UIMAD UR6, UR10, UR40, UR5 ;  /* 0x000000280a0682a4 */ /* 0x000fe4000f8e0205 */
[----:B------:R-:W-:Y:S02]  /*4a50*/  UIMAD UR13, UR16, UR4, UR13 ;  /* 0x00000004100d72a4 */ /* 0x000fe4000f8e020d */
[----:B------:R-:W-:Y:S01]  /*4a60*/  UIMAD UR7, UR30, UR8, UR7 ;  /* 0x000000081e0772a4 */ /* 0x000fe2000f8e0207 */
[----:B------:R-:W-:Y:S02]  /*4a70*/  @!UP0 UMOV UR5, UR9 ;  /* 0x0000000900058c82 */ /* 0x000fe40008000000 */
[----:B------:R-:W-:Y:S02]  /*4a80*/  UIMAD UR13, UR5, UR16, UR13 ;  /* 0x00000010050d72a4 */ /* 0x000fe4000f8e020d */
[----:B------:R-:W-:Y:S11]  /*4a90*/  UIMAD UR7, UR6, UR30, UR7 ;  /* 0x0000001e060772a4 */ /* 0x000ff6000f8e0207 */
[----:B------:R-:W-:Y:S01]  /*4aa0*/  @!UPT UIADD3 URZ, UPT, UPT, URZ, URZ, URZ ;  /* 0x000000fffffff290 */ /* 0x000fe2000fffe0ff */
.L_x_86:
[----:B------:R-:W2:Y:S01]  /*4ab0*/  @!UP2 LDCU.128 UR20, c[0x0][0xb10] ;  /* 0x00016200ff14a7ac */ /* 0x000ea20008000c00 */
[C---:B----4-:R-:W-:Y:S02]  /*4ac0*/  ISETP.NE.U32.AND P1, PT, R4.reuse, RZ, PT ;  /* 0x000000ff0400720c */ /* 0x050fe40003f25070 */
[----:B------:R-:W-:Y:S02]  /*4ad0*/  ISETP.NE.U32.AND P0, PT, R4, RZ, PT ;  /* 0x000000ff0400720c */ /* 0x000fe40003f05070 */
[C---:B------:R-:W-:Y:S02]  /*4ae0*/  ISETP.NE.AND.EX P1, PT, R5.reuse, RZ, PT, P1 ;  /* 0x000000ff0500720c */ /* 0x040fe40003f25310 */
[----:B------:R-:W-:Y:S01]  /*4af0*/  ISETP.NE.AND.EX P0, PT, R5, RZ, PT, P0 ;  /* 0x000000ff0500720c */ /* 0x000fe20003f05300 */
[----:B------:R-:W3:Y:S01]  /*4b00*/  @!UP2 LDCU UR5, c[0x0][0xb0c] ;  /* 0x00016180ff05a7ac */ /* 0x000ee20008000800 */
[----:B------:R-:W-:Y:S01]  /*4b10*/  SHF.L.U32 R6, R15, 0x1f, RZ ;  /* 0x0000001f0f067819 */ /* 0x000fe200000006ff */
[----:B--2---:R-:W-:Y:S07]  /*4b20*/  UIMAD.WIDE.U32 UR8, UR13, UR20, URZ ;  /* 0x000000140d0872a5 */ /* 0x004fee000f8e00ff */
[----:B------:R-:W-:Y:S01]  /*4b30*/  @!UP2 UMOV UR4, UR9 ;  /* 0x000000090004ac82 */ /* 0x000fe20008000000 */
[----:B---3--:R-:W-:Y:S02]  /*4b40*/  @!UP2 UISETP.NE.AND UP0, UPT, UR5, 0x1, UPT ;  /* 0x000000010500a88c */ /* 0x008fe4000bf05270 */
[----:B------:R-:W-:Y:S02]  /*4b50*/  @!UP2 USHF.R.U32.HI UR4, URZ, UR21, UR4 ;  /* 0x00000015ff04a299 */ /* 0x000fe40008011604 */
[----:B------:R-:W-:Y:S02]  /*4b60*/  UIMAD.WIDE.U32 UR8, UR7, UR23, URZ ;  /* 0x00000017070872a5 */ /* 0x000fe4000f8e00ff */
[----:B------:R-:W-:Y:S02]  /*4b70*/  @!UP2 USEL UR10, UR13, UR4, !UP0 ;  /* 0x000000040d0aa287 */ /* 0x000fe4000c000000 */
[----:B------:R-:W-:Y:S03]  /*4b80*/  @!UP2 UISETP.NE.AND UP0, UPT, UR22, 0x1, UPT ;  /* 0x000000011600a88c */ /* 0x000fe6000bf05270 */
[----:B------:R-:W-:Y:S02]  /*4b90*/  @!UP2 UMOV UR6, UR9 ;  /* 0x000000090006ac82 */ /* 0x000fe40008000000 */
[----:B------:R-:W2:Y:S02]  /*4ba0*/  @!UP2 LDCU UR4, c[0x0][0xb20] ;  /* 0x00016400ff04a7ac */ /* 0x000ea40008000800 */
[----:B--2---:R-:W-:Y:S04]  /*4bb0*/  @!UP2 USHF.R.U32.HI UR6, URZ, UR4, UR6 ;  /* 0x00000004ff06a299 */ /* 0x004fe80008011606 */
[----:B------:R-:W-:Y:S04]  /*4bc0*/  @!UP2 USEL UR6, UR7, UR6, !UP0 ;  /* 0x000000060706a287 */ /* 0x000fe8000c000000 */
[----:B------:R-:W-:Y:S02]  /*4bd0*/  @!UP2 UIADD3 UR4, UPT, UPT, -UR10, UR6, URZ ;  /* 0x000000060a04a290 */ /* 0x000fe4000fffe1ff */
[----:B------:R-:W-:Y:S02]  /*4be0*/  @!UP2 UIADD3 UR6, UPT, UPT, UR10, -UR6, URZ ;  /* 0x800000060a06a290 */ /* 0x000fe4000fffe0ff */
[----:B------:R-:W-:Y:S02]  /*4bf0*/  @!UP2 UIMAD UR13, UR4, UR5, UR13 ;  /* 0x00000005040da2a4 */ /* 0x000fe4000f8e020d */
[----:B------:R-:W-:Y:S01]  /*4c00*/  @!UP2 UIMAD UR7, UR6, UR22, UR7 ;  /* 0x000000160607a2a4 */ /* 0x000fe2000f8e0207 */
[----:B------:R-:W-:Y:S11]  /*4c10*/  BRA.U UP3, `(.L_x_87) ;  /* 0x0000000103107547 */ /* 0x000ff6000b800000 */
[----:B------:R-:W-:Y:S04]  /*4c20*/  MOV R7, UR34 ;  /* 0x0000002200077c02 */ /* 0x000fe80008000f00 */
[----:B------:R-:W-:Y:S04]  /*4c30*/  SHF.L.U32 R7, R7, 0x1f, RZ ;  /* 0x0000001f07077819 */ /* 0x000fe800000006ff */
[----:B------:R-:W2:Y:S02]  /*4c40*/  SYNCS.PHASECHK.TRANS64.TRYWAIT P2, [UR17+0xe8], R7 ;  /* 0x0000e807ff0075a7 */ /* 0x000ea40008041111 */
[----:B--2---:R-:W-:Y:S05]  /*4c50*/  @!P2 BRA `(.L_x_88) ;  /* 0x0000002c0014a947 */ /* 0x004fea0003800000 */
.L_x_87:
[----:B------:R-:W-:Y:S05]  /*4c60*/  @!P1 BRA `(.L_x_89) ;  /* 0x0000000000309947 */ /* 0x000fea0003800000 */
[----:B------:R-:W-:Y:S01]  /*4c70*/  ISETP.NE.U32.AND P1, PT, R2, RZ, PT ;  /* 0x000000ff0200720c */ /* 0x000fe20003f25070 */
[----:B------:R-:W2:Y:S01]  /*4c80*/  LDCU.64 UR4, c[0x0][0x358] ;  /* 0x00006b00ff0477ac */ /* 0x000ea20008000a00 */
[----:B------:R-:W-:Y:S02]  /*4c90*/  IMAD.MOV.U32 R79, RZ, RZ, 0x1 ;  /* 0x00000001ff4f7424 */ /* 0x000fe400078e00ff */
[----:B------:R-:W-:Y:S11]  /*4ca0*/  ISETP.NE.AND.EX P1, PT, R3, RZ, PT, P1 ;  /* 0x000000ff0300720c */ /* 0x000ff60003f25310 */
[----:B------:R-:W-:Y:S02]  /*4cb0*/  @!UPT UIADD3 URZ, UPT, UPT, URZ, URZ, URZ ;  /* 0x000000fffffff290 */ /* 0x000fe4000fffe0ff */
[----:B------:R-:W3:Y:S01]  /*4cc0*/  @P1 LDC.64 R8, c[0x0][0x888] ;  /* 0x00022200ff081b82 */ /* 0x000ee20000000a00 */
[----:B-1----:R-:W-:Y:S04]  /*4cd0*/  @P1 IMAD R0, R4, UR36, RZ ;  /* 0x0000002404001c24 */ /* 0x002fe8000f8e02ff */
[----:B---3--:R-:W-:Y:S04]  /*4ce0*/  @P1 IMAD.WIDE R8, R0, 0x4, R8 ;  /* 0x0000000400081825 */ /* 0x008fe800078e0208 */
[----:B------:R-:W-:Y:S01]  /*4cf0*/  HFMA2 R0, -RZ, RZ, 0, 5.9604644775390625e-08 ;  /* 0x00000001ff007431 */ /* 0x000fe200000001ff */
[----:B--2--5:R2:W5:Y:S04]  /*4d00*/  @P1 LDG.E R39, desc[UR4][R8.64] ;  /* 0x0000000408271981 */ /* 0x024568000c1e1900 */
[----:B------:R-:W-:Y:S01]  /*4d10*/  @!P1 PRMT R79, R0, 0x7610, R79 ;  /* 0x00007610004f9816 */ /* 0x000fe2000000004f */
[----:B--2---:R-:W3:Y:S06]  /*4d20*/  @!P1 LDC R39, c[0x0][0x880] ;  /* 0x00022000ff279b82 */ /* 0x004eec0000000800 */
.L_x_89:
[----:B---3-5:R-:W-:Y:S01]  /*4d30*/  @!P0 FSETP.EQ.AND P1, PT, R39, RZ, PT ;  /* 0x000000ff2700820b */ /* 0x028fe20003f22000 */
[----:B------:R-:W-:Y:S01]  /*4d40*/  @!UPT UIADD3 URZ, UPT, UPT, URZ, URZ, URZ ;  /* 0x000000fffffff290 */ /* 0x000fe2000fffe0ff */
[----:B------:R-:W-:Y:S11]  /*4d50*/  @!P0 BRA `(.L_x_90) ;  /* 0x0000000000188947 */ /* 0x000ff60003800000 */
[----:B------:R-:W-:Y:S02]  /*4d60*/  LOP3.LUT P0, RZ, R79, 0xff, RZ, 0xc0, !PT ;  /* 0x000000ff4fff7812 */ /* 0x000fe4000780c0ff */
[----:B------:R-:W-:Y:S04]  /*4d70*/  ISETP.NE.U32.AND P1, PT, R2, RZ, PT ;  /* 0x000000ff0200720c */ /* 0x000fe80003f25070 */
[----:B------:R-:W-:Y:S04]  /*4d80*/  ISETP.NE.AND.EX P1, PT, R3, RZ, PT, P1 ;  /* 0x000000ff0300720c */ /* 0x000fe80003f25310 */
[----:B------:R-:W-:Y:S03]  /*4d90*/  PLOP3.LUT P1, PT, P1, PT, PT, 0x8, 0x80 ;  /* 0x000000000080781c */ /* 0x000fe60000f2e170 */
[----:B------:R-:W-:Y:S11]  /*4da0*/  @P0 FSETP.EQ.AND P1, PT, R39, RZ, PT ;  /* 0x000000ff2700020b */ /* 0x000ff60003f22000 */
[----:B------:R-:W-:Y:S02]  /*4db0*/  @!UPT UIADD3 URZ, UPT, UPT, URZ, URZ, URZ ;  /* 0x000000fffffff290 */ /* 0x000fe4000fffe0ff */
.L_x_90:
[----:B------:R-:W2:Y:S01]  /*4dc0*/  SYNCS.PHASECHK.TRANS64.TRYWAIT P0, [UR17+0xd8], R6 ;  /* 0x0000d806ff0075a7 */ /* 0x000ea20008001111 */
[----:B------:R-:W-:Y:S02]  /*4dd0*/  ELECT P2, URZ, PT ;  /* 0x0000000000ff782f */ /* 0x000fe40003840000 */
[----:B------:R-:W-:Y:S01]  /*4de0*/  IADD3 R14, PT, PT, R14, 0x1, RZ ;  /* 0x000000010e0e7810 */ /* 0x000fe20007ffe0ff */
[----:B--2---:R-:W-:Y:S10]  /*4df0*/  @!P0 BRA `(.L_x_91) ;  /* 0x0000002800c48947 */ /* 0x004ff40003800000 */
.L_x_160:
[----:B------:R-:W-:Y:S01]  /*4e00*/  PLOP3.LUT P1, PT, P1, P2, PT, 0xf2, 0x2f ;  /* 0x00000000002f781c */ /* 0x000fe20000f25e72 */
[----:B------:R-:W-:Y:S01]  /*4e10*/  UMOV UR18, 0x0 ;  /* 0x0000000000127882 */ /* 0x000fe20000000000 */
[----:B------:R-:W-:Y:S01]  /*4e20*/  UMOV UR19, 0x10000000 ;  /* 0x1000000000137882 */ /* 0x000fe20000000000 */
[----:B------:R-:W-:Y:S01]  /*4e30*/  UMOV UR12, UR36 ;  /* 0x00000024000c7c82 */ /* 0x000fe20008000000 */
[----:B------:R-:W-:Y:S01]  /*4e40*/  LOP3.LUT R15, R15, 0x1, RZ, 0x3c, !PT ;  /* 0x000000010f0f7812 */ /* 0x000fe200078e3cff */
[----:B------:R-:W-:Y:S01]  /*4e50*/  UPLOP3.LUT UP3, UPT, UPT, UPT, UPT, 0x80, 0x8 ;  /* 0x000000000008789c */ /* 0x000fe20003f6f070 */
[----:B------:R-:W-:Y:S07]  /*4e60*/  UMOV UR36, UR24 ;  /* 0x0000001800247c82 */ /* 0x000fee0008000000 */
[----:B-1----:R-:W-:Y:S01]  /*4e70*/  @!P1 IADD3 R6, P0, PT, R16, 0x580, RZ ;  /* 0x0000058010069810 */ /* 0x002fe20007f1e0ff */
[----:B------:R-:W-:Y:S03]  /*4e80*/  VOTEU.ALL UP0, P1 ;  /* 0x0000000000ff7886 */ /* 0x000fe60000800000 */
[----:B------:R-:W-:Y:S01]  /*4e90*/  @!P1 R2UR UR5, R6 ;  /* 0x00000000060592ca */ /* 0x000fe200000e0000 */
[----:B------:R-:W-:Y:S01]  /*4ea0*/  @!P1 IMAD.X R0, RZ, RZ, R17, P0 ;  /* 0x000000ffff009224 */ /* 0x000fe200000e0611 */
[----:B------:R-:W-:Y:S01]  /*4eb0*/  @!UP0 USHF.L.U32 UR10, UR45, 0x6, URZ ;  /* 0x000000062d0a8899 */ /* 0x000fe200080006ff */
[----:B------:R-:W-:Y:S01]  /*4ec0*/  ISETP.NE.AND P0, PT, R14, 0x2, PT ;  /* 0x000000020e00780c */ /* 0x000fe20003f05270 */
[----:B------:R-:W-:Y:S02]  /*4ed0*/  @!UP0 USHF.L.U32 UR11, UR46, 0x6, URZ ;  /* 0x000000062e0b8899 */ /* 0x000fe400080006ff */
[----:B------:R-:W-:Y:S01]  /*4ee0*/  @!P1 R2UR UR4, R0 ;  /* 0x00000000000492ca */ /* 0x000fe200000e0000 */
[----:B------:R-:W-:Y:S01]  /*4ef0*/  @!UP0 UIADD3 UR8, UPT, UPT, UR17, 0x200, URZ ;  /* 0x0000020011088890 */ /* 0x000fe2000fffe0ff */
[----:B------:R-:W-:Y:S01]  /*4f00*/  SEL R0, RZ, 0x1, P0 ;  /* 0x00000001ff007807 */ /* 0x000fe20000000000 */
[----:B------:R-:W-:Y:S01]  /*4f10*/  @!UP0 UIADD3 UR9, UPT, UPT, UR17, 0xd0, URZ ;  /* 0x000000d011098890 */ /* 0x000fe2000fffe0ff */
[----:B------:R-:W-:Y:S01]  /*4f20*/  SEL R14, R14, RZ, P0 ;  /* 0x000000ff0e0e7207 */ /* 0x000fe20000000000 */
[----:B------:R-:W-:Y:S01]  /*4f30*/  VOTEU.ALL UP0, P1 ;  /* 0x0000000000ff7886 */ /* 0x000fe20000800000 */
[----:B------:R-:W-:Y:S01]  /*4f40*/  LOP3.LUT R13, R13, R0, RZ, 0x3c, !PT ;  /* 0x000000000d0d7212 */ /* 0x000fe200078e3cff */
[----:B------:R-:W-:Y:S01]  /*4f50*/  IMAD.U32 R6, RZ, RZ, UR5 ;  /* 0x00000005ff067e24 */ /* 0x000fe2000f8e00ff */
[----:B------:R-:W-:Y:S02]  /*4f60*/  UIADD3 UR45, UPT, UPT, UR7, UR57, URZ ;  /* 0x00000039072d7290 */ /* 0x000fe4000fffe0ff */
[----:B------:R-:W-:Y:S03]  /*4f70*/  UIADD3 UR46, UPT, UPT, UR13, UR60, URZ ;  /* 0x0000003c0d2e7290 */ /* 0x000fe6000fffe0ff */
[----:B------:R-:W-:Y:S01]  /*4f80*/  IMAD.U32 R7, RZ, RZ, UR4 ;  /* 0x00000004ff077e24 */ /* 0x000fe2000f8e00ff */
[----:B------:R-:W-:Y:S04]  /*4f90*/  @!P1 R2UR UR4, R6 ;  /* 0x00000000060492ca */ /* 0x000fe800000e0000 */
[----:B------:R-:W-:Y:S11]  /*4fa0*/  @!P1 R2UR UR5, R7 ;  /* 0x00000000070592ca */ /* 0x000ff600000e0000 */
[----:B------:R-:W-:Y:S02]  /*4fb0*/  @!UPT UIADD3 URZ, UPT, UPT, URZ, URZ, URZ ;  /* 0x000000fffffff290 */ /* 0x000fe4000fffe0ff */
[----:B------:R2:W-:Y:S01]  /*4fc0*/  @!UP0 UTMALDG.3D [UR8], [UR4], desc[UR18] ;  /* 0x00001208040085b4 */ /* 0x0005e20008011000 */
[----:B------:R2:W-:Y:S01]  /*4fd0*/  @!P1 SYNCS.ARRIVE.TRANS64.RED.A0TR RZ, [UR17+0xd0], R12 ;  /* 0x0000d00cffff99a7 */ /* 0x0005e20008300411 */
[----:B------:R-:W-:Y:S01]  /*4fe0*/  SYNCS.ARRIVE.TRANS64.RED.A1T0 RZ, [UR48], RZ ;  /* 0x000000ffffff79a7 */ /* 0x000fe20008100430 */
[----:B------:R-:W-:Y:S05]  /*4ff0*/  BRA.U UP1, `(.L_x_92) ;  /* 0xfffffff5018c7547 */ /* 0x000fea000b83ffff */
[----:B------:R-:W-:Y:S07]  /*5000*/  MOV R0, UR17 ;  /* 0x0000001100007c02 */ /* 0x000fee0008000f00 */
.L_x_93:
[----:B-1----:R-:W-:-:S04]  /*5010*/  SHF.L.U32 R2, R15, 0x1f, RZ ;  /* 0x0000001f0f027819 */ /* 0x002fc800000006ff */
[----:B------:R1:W3:Y:S03]  /*5020*/  SYNCS.PHASECHK.TRANS64.TRYWAIT P0, [R0+URZ+0xd8], R2 ;  /* 0x0000d802000075a7 */ /* 0x0002e600080011ff */
[----:B---3--:R-:W-:Y:S05]  /*5030*/  @!P0 NANOSLEEP.SYNCS 0x989680 ;  /* 0x009896800000895d */ /* 0x008fea0003900000 */
[----:B------:R-:W3:Y:S02]  /*5040*/  @!P0 SYNCS.PHASECHK.TRANS64 P0, [R0+URZ+0xd8], R2 ;  /* 0x0000d802000085a7 */ /* 0x000ee400080010ff */
[----:B--23--:R-:W-:Y:S05]  /*5050*/  @P0 EXIT ;  /* 0x000000000000094d */ /* 0x00cfea0003800000 */
[----:B------:R-:W-:Y:S05]  /*5060*/  BRA `(.L_x_93) ;  /* 0xfffffffc00e87947 */ /* 0x000fea000383ffff */
.L_x_84:
[----:B------:R-:W-:-:S06]  /*5070*/  UISETP.GE.AND UP0, UPT, UR22, 0x4, UPT ;  /* 0x000000041600788c */ /* 0x000fcc000bf06270 */
[----:B------:R-:W-:-:S13]  /*5080*/  PLOP3.LUT P0, PT, PT, PT, UP0, 0x80, 0x8 ;  /* 0x000000000008781c */ /* 0x000fda0003f0f008 */
[----:B------:R-:W-:Y:S05]  /*5090*/  @!P0 EXIT ;  /* 0x000000000000894d */ /* 0x000fea0003800000 */
[----:B------:R-:W-:Y:S01]  /*50a0*/  BAR.SYNC.DEFER_BLOCKING 0x6, 0xa0 ;  /* 0x0182800000007b1d */ /* 0x000fe20000010000 */
[C---:B------:R-:W-:Y:S02]  /*50b0*/  IMAD.SHL.U32 R7, R76.reuse, 0x40, RZ ;  /* 0x000000404c077824 */ /* 0x040fe400078e00ff */
[----:B------:R-:W-:Y:S02]  /*50c0*/  HFMA2 R81, -RZ, RZ, 0, 0 ;  /* 0x00000000ff517431 */ /* 0x000fe400000001ff */
[C---:B------:R-:W-:Y:S01]  /*50d0*/  IMAD.SHL.U32 R4, R76.reuse, 0x20, RZ ;  /* 0x000000204c047824 */ /* 0x040fe200078e00ff */
[----:B------:R-:W-:Y:S01]  /*50e0*/  CS2R R82, SRZ ;  /* 0x0000000000527805 */ /* 0x000fe2000001ff00 */
[----:B------:R-:W-:Y:S01]  /*50f0*/  IMAD.SHL.U32 R6, R76, 0x2, RZ ;  /* 0x000000024c067824 */ /* 0x000fe200078e00ff */
[----:B------:R-:W-:Y:S01]  /*5100*/  UMOV UR44, 0x400 ;  /* 0x00000400002c7882 */ /* 0x000fe20000000000 */
[----:B------:R-:W-:Y:S01]  /*5110*/  LOP3.LUT R5, R7, 0x180, RZ, 0xc0, !PT ;  /* 0x0000018007057812 */ /* 0x000fe200078ec0ff */
[----:B------:R-:W-:Y:S01]  /*5120*/  ULEA UR44, UR48, UR44, 0x18 ;  /* 0x0000002c302c7291 */ /* 0x000fe2000f8ec0ff */
[----:B------:R-:W-:Y:S01]  /*5130*/  LOP3.LUT R4, R4, 0xc00, RZ, 0xc0, !PT ;  /* 0x00000c0004047812 */ /* 0x000fe200078ec0ff */
[----:B------:R-:W1:Y:S01]  /*5140*/  LDC.64 R72, c[0x0][0x888] ;  /* 0x00022200ff487b82 */ /* 0x000e620000000a00 */
[----:B------:R-:W-:Y:S01]  /*5150*/  LOP3.LUT R6, R5, 0x20, R6, 0xf8, !PT ;  /* 0x0000002005067812 */ /* 0x000fe200078ef806 */
[----:B------:R-:W-:Y:S01]  /*5160*/  IMAD.SHL.U32 R5, R76, 0x8, RZ ;  /* 0x000000084c057824 */ /* 0x000fe200078e00ff */
[----:B------:R-:W-:Y:S01]  /*5170*/  LOP3.LUT R4, R4, 0x40, R7, 0xf8, !PT ;  /* 0x0000004004047812 */ /* 0x000fe200078ef807 */
[----:B------:R-:W-:Y:S01]  /*5180*/  IMAD.U32 R37, R76, 0x10000, RZ ;  /* 0x000100004c257824 */ /* 0x000fe200078e00ff */
[----:B------:R-:W-:Y:S01]  /*5190*/  UIADD3 UR4, UPT, UPT, UR44, 0x1200, URZ ;  /* 0x000012002c047890 */ /* 0x000fe2000fffe0ff */
[----:B------:R-:W-:Y:S01]  /*51a0*/  IMAD.MOV.U32 R36, RZ, RZ, RZ ;  /* 0x000000ffff247224 */ /* 0x000fe200078e00ff */
[----:B------:R-:W-:Y:S01]  /*51b0*/  LOP3.LUT R5, R6, 0x30, R5, 0x78, !PT ;  /* 0x0000003006057812 */ /* 0x000fe200078e7805 */
[----:B------:R-:W2:Y:S01]  /*51c0*/  LDC.64 R74, c[0x0][0x890] ;  /* 0x00022400ff4a7b82 */ /* 0x000ea20000000a00 */
[----:B------:R-:W-:Y:S01]  /*51d0*/  LOP3.LUT R4, R4, 0x200, R7, 0xf8, !PT ;  /* 0x0000020004047812 */ /* 0x000fe200078ef807 */
[----:B------:R-:W-:Y:S01]  /*51e0*/  IMAD.MOV.U32 R84, RZ, RZ, RZ ;  /* 0x000000ffff547224 */ /* 0x000fe200078e00ff */
[----:B------:R-:W-:Y:S01]  /*51f0*/  LOP3.LUT R37, R37, 0x600000, RZ, 0xc0, !PT ;  /* 0x0060000025257812 */ /* 0x000fe200078ec0ff */
[----:B------:R-:W-:Y:S01]  /*5200*/  IMAD.U32 R85, RZ, RZ, UR4 ;  /* 0x00000004ff557e24 */ /* 0x000fe2000f8e00ff */
[----:B------:R-:W-:Y:S01]  /*5210*/  LOP3.LUT R78, R4, R5, RZ, 0xfc, !PT ;  /* 0x00000005044e7212 */ /* 0x000fe200078efcff */
[----:B------:R-:W3:Y:S01]  /*5220*/  LDS R0, [UR44+0x1a0] ;  /* 0x0001a02cff007984 */ /* 0x000ee20008000800 */
[----:B------:R-:W-:Y:S01]  /*5230*/  IMAD.SHL.U32 R4, R76, 0x10, RZ ;  /* 0x000000104c047824 */ /* 0x000fe200078e00ff */
[----:B------:R-:W4:Y:S01]  /*5240*/  LDC.64 R70, c[0x0][0x8b0] ;  /* 0x00022c00ff467b82 */ /* 0x000f220000000a00 */
[----:B------:R-:W-:Y:S01]  /*5250*/  IADD3 R77, PT, PT, R78, UR44, RZ ;  /* 0x0000002c4e4d7c10 */ /* 0x000fe2000fffe0ff */
[----:B------:R-:W1:Y:S02]  /*5260*/  LDCU UR50, c[0x0][0x370] ;  /* 0x00006e00ff3277ac */ /* 0x000e640008000800 */
[----:B------:R-:W-:Y:S01]  /*5270*/  LOP3.LUT R4, R4, 0x20, RZ, 0xc0, !PT ;  /* 0x0000002004047812 */ /* 0x000fe200078ec0ff */
[----:B------:R-:W1:Y:S03]  /*5280*/  LDCU.64 UR62, c[0x0][0x348] ;  /* 0x00006900ff3e77ac */ /* 0x000e660008000a00 */
[----:B------:R-:W1:Y:S01]  /*5290*/  LDC.64 R68, c[0x0][0x8a8] ;  /* 0x00022a00ff447b82 */ /* 0x000e620000000a00 */
[----:B------:R-:W-:Y:S01]  /*52a0*/  IADD3 R77, PT, PT, -R4, 0x200, R77 ;  /* 0x00000200044d7810 */ /* 0x000fe20007ffe14d */
[----:B------:R-:W1:Y:S01]  /*52b0*/  LDCU UR41, c[0x0][0xb0c] ;  /* 0x00016180ff2977ac */ /* 0x000e620008000800 */
[----:B------:R-:W1:Y:S01]  /*52c0*/  LDCU UR39, c[0x0][0xb30] ;  /* 0x00016600ff2777ac */ /* 0x000e620008000800 */
[----:B------:R-:W1:Y:S01]  /*52d0*/  LDCU.64 UR58, c[0x0][0x888] ;  /* 0x00011100ff3a77ac */ /* 0x000e620008000a00 */
[----:B------:R-:W1:Y:S01]  /*52e0*/  LDCU.64 UR42, c[0x0][0xb28] ;  /* 0x00016500ff2a77ac */ /* 0x000e620008000a00 */
[----:B------:R-:W1:Y:S01]  /*52f0*/  LDCU.128 UR52, c[0x0][0xb10] ;  /* 0x00016200ff3477ac */ /* 0x000e620008000c00 */
[----:B------:R-:W1:Y:S01]  /*5300*/  LDCU UR49, c[0x0][0x374] ;  /* 0x00006e80ff3177ac */ /* 0x000e620008000800 */
[----:B------:R-:W-:Y:S01]  /*5310*/  UIADD3 UR56, UPT, UPT, UR44, 0x200, URZ ;  /* 0x000002002c387890 */ /* 0x000fe2000fffe0ff */
[----:B---3--:R-:W-:-:S11]  /*5320*/  IMAD.IADD R37, R0, 0x1, R37 ;  /* 0x0000000100257824 */ /* 0x008fd600078e0225 */
.L_x_111:
[----:B------:R-:W-:Y:S02]  /*5330*/  LEA R3, R81, UR44, 0x3 ;  /* 0x0000002c51037c11 */ /* 0x000fe4000f8e18ff */
[----:B------:R-:W-:Y:S02]  /*5340*/  SHF.L.U32 R0, R83, 0x1f, RZ ;  /* 0x0000001f53007819 */ /* 0x000fe400000006ff */
[----:B-1----:R-:W-:Y:S02]  /*5350*/  LEA R4, R81, UR44, 0x4 ;  /* 0x0000002c51047c11 */ /* 0x002fe4000f8e20ff */
[----:B------:R-:W3:Y:S02]  /*5360*/  SYNCS.PHASECHK.TRANS64.TRYWAIT P0, [R3+URZ+0xf0], R0 ;  /* 0x0000f000030075a7 */ /* 0x000ee400080011ff */
[----:B--23--:R-:W-:Y:S05]  /*5370*/  @!P0 BRA `(.L_x_94) ;  /* 0x00000024007c8947 */ /* 0x00cfea0003800000 */
.L_x_161:
[----:B------:R-:W1:Y:S01]  /*5380*/  LDS.128 R4, [R4+0x180] ;  /* 0x0001800004047984 */ /* 0x000e620000000c00 */
[----:B------:R-:W-:Y:S01]  /*5390*/  UISETP.GE.AND UP0, UPT, UR40, 0x1, UPT ;  /* 0x000000012800788c */ /* 0x000fe2000bf06270 */
[----:B------:R-:W-:Y:S01]  /*53a0*/  @!PT LDS RZ, [RZ] ;  /* 0x00000000fffff984 */ /* 0x000fe20000000800 */
[----:B------:R-:W-:Y:S01]  /*53b0*/  @!PT LDS RZ, [RZ] ;  /* 0x00000000fffff984 */ /* 0x000fe20000000800 */
[----:B------:R-:W-:Y:S01]  /*53c0*/  @!PT LDS RZ, [RZ] ;  /* 0x00000000fffff984 */ /* 0x000fe20000000800 */
[----:B------:R-:W-:Y:S01]  /*53d0*/  @!PT LDS RZ, [RZ] ;  /* 0x00000000fffff984 */ /* 0x000fe20000000800 */
[----:B------:R2:W-:Y:S06]  /*53e0*/  MEMBAR.ALL.CTA ;  /* 0x0000000000007992 */ /* 0x0005ec0000008000 */
[----:B--2---:R-:W2:Y:S01]  /*53f0*/  FENCE.VIEW.ASYNC.S ;  /* 0x00000000000073c6 */ /* 0x004ea20000000000 */
[----:B-1----:R-:W-:Y:S11]  /*5400*/  LOP3.LUT P0, RZ, R6, 0x1, RZ, 0xc0, !PT ;  /* 0x0000000106ff7812 */ /* 0x002ff6000780c0ff */
[----:B------:R-:W-:Y:S02]  /*5410*/  @!UPT UIADD3 URZ, UPT, UPT, URZ, URZ, URZ ;  /* 0x000000fffffff290 */ /* 0x000fe4000fffe0ff */
[----:B--2---:R-:W-:Y:S01]  /*5420*/  VOTEU.ANY UP1, P0 ;  /* 0x0000000000ff7886 */ /* 0x004fe20000020100 */
[----:B------:R-:W-:Y:S01]  /*5430*/  PLOP3.LUT P0, PT, PT, PT, UP1, 0x80, 0x8 ;  /* 0x000000000008781c */ /* 0x000fe20003f0f018 */
[----:B------:R-:W-:Y:S11]  /*5440*/  UP2UR UR47, UPR, URZ, 0x2 ;  /* 0x00000002ff2f7883 */ /* 0x000ff60008000000 */
[----:B------:R-:W-:Y:S01]  /*5450*/  @!UPT UIADD3 URZ, UPT, UPT, URZ, URZ, URZ ;  /* 0x000000fffffff290 */ /* 0x000fe2000fffe0ff */
[----:B---3--:R-:W-:Y:S02]  /*5460*/  @P0 SHF.R.U32.HI R0, RZ, 0x10, R5 ;  /* 0x00000010ff000819 */ /* 0x008fe40000011605 */
        /* <DEDUP_REMOVED lines=12> */
[----:B------:R-:W2:Y:S01]  /*5530*/  LDCU UR12, c[0x0][0xb20] ;  /* 0x00016400ff0c77ac */ /* 0x000ea20008000800 */
[----:B------:R-:W-:Y:S02]  /*5540*/  UIMAD.WIDE.U32 UR4, UR49, UR55, URZ ;  /* 0x00000037310472a5 */ /* 0x000fe4000f8e00ff */
[----:B------:R-:W-:Y:S02]  /*5550*/  UIMAD.WIDE.U32 UR6, UR50, UR52, URZ ;  /* 0x00000034320672a5 */ /* 0x000fe4000f8e00ff */
[----:B------:R-:W-:Y:S02]  /*5560*/  UISETP.NE.AND UP0, UPT, UR54, 0x1, UPT ;  /* 0x000000013600788c */ /* 0x000fe4000bf05270 */
[----:B------:R-:W-:Y:S02]  /*5570*/  UIMAD.WIDE.U32 UR8, UR37, UR55, URZ ;  /* 0x00000037250872a5 */ /* 0x000fe4000f8e00ff */
[----:B------:R-:W-:Y:S02]  /*5580*/  UIMAD.WIDE.U32 UR10, UR38, UR52, URZ ;  /* 0x00000034260a72a5 */ /* 0x000fe4000f8e00ff */
[----:B------:R-:W-:Y:S02]  /*5590*/  UISETP.NE.AND UP1, UPT, UR41, 0x1, UPT ;  /* 0x000000012900788c */ /* 0x000fe4000bf25270 */
[----:B------:R-:W-:Y:S01]  /*55a0*/  UISETP.NE.AND UP2, UPT, UR40, 0x1, UPT ;  /* 0x000000012800788c */ /* 0x000fe2000bf45270 */
[----:B------:R-:W-:Y:S02]  /*55b0*/  UMOV UR4, UR5 ;  /* 0x0000000500047c82 */ /* 0x000fe40008000000 */
[----:B--2---:R-:W-:Y:S03]  /*55c0*/  USHF.R.U32.HI UR5, URZ, UR12, UR4 ;  /* 0x0000000cff057299 */ /* 0x004fe60008011604 */
[----:B------:R-:W-:Y:S02]  /*55d0*/  UMOV UR4, UR7 ;  /* 0x0000000700047c82 */ /* 0x000fe40008000000 */
[----:B------:R-:W-:Y:S02]  /*55e0*/  USHF.R.U32.HI UR7, URZ, UR53, UR4 ;  /* 0x00000035ff077299 */ /* 0x000fe40008011604 */
[----:B------:R-:W-:Y:S02]  /*55f0*/  USEL UR4, UR49, UR5, !UP0 ;  /* 0x0000000531047287 */ /* 0x000fe4000c000000 */
[----:B------:R-:W-:Y:S01]  /*5600*/  USEL UR7, UR50, UR7, !UP1 ;  /* 0x0000000732077287 */ /* 0x000fe2000c800000 */
[----:B------:R-:W-:Y:S01]  /*5610*/  UMOV UR5, UR9 ;  /* 0x0000000900057c82 */ /* 0x000fe20008000000 */
[----:B------:R-:W-:Y:S02]  /*5620*/  UIMAD.WIDE.U32 UR8, UR4, UR42, URZ ;  /* 0x0000002a040872a5 */ /* 0x000fe4000f8e00ff */
[----:B------:R-:W-:Y:S03]  /*5630*/  USHF.R.U32.HI UR6, URZ, UR12, UR5 ;  /* 0x0000000cff067299 */ /* 0x000fe60008011605 */
[----:B------:R-:W-:Y:S01]  /*5640*/  UMOV UR5, UR11 ;  /* 0x0000000b00057c82 */ /* 0x000fe20008000000 */
[----:B------:R-:W-:Y:S02]  /*5650*/  UIMAD.WIDE.U32 UR10, UR7, UR42, URZ ;  /* 0x0000002a070a72a5 */ /* 0x000fe4000f8e00ff */
[----:B------:R-:W-:Y:S02]  /*5660*/  USHF.R.U32.HI UR12, URZ, UR53, UR5 ;  /* 0x00000035ff0c7299 */ /* 0x000fe40008011605 */
[----:B------:R-:W-:Y:S01]  /*5670*/  USEL UR6, UR37, UR6, !UP0 ;  /* 0x0000000625067287 */ /* 0x000fe2000c000000 */
[----:B------:R-:W-:Y:S02]  /*5680*/  UMOV UR5, UR9 ;  /* 0x0000000900057c82 */ /* 0x000fe40008000000 */
[----:B------:R-:W-:Y:S01]  /*5690*/  UMOV UR10, UR11 ;  /* 0x0000000b000a7c82 */ /* 0x000fe20008000000 */
[----:B------:R-:W-:Y:S02]  /*56a0*/  @UP2 USHF.R.U32.HI UR4, URZ, UR43, UR5 ;  /* 0x0000002bff042299 */ /* 0x000fe40008011605 */
[----:B------:R-:W-:Y:S02]  /*56b0*/  @UP2 USHF.R.U32.HI UR7, URZ, UR43, UR10 ;  /* 0x0000002bff072299 */ /* 0x000fe4000801160a */
[----:B------:R-:W-:Y:S02]  /*56c0*/  UIMAD UR4, UR40, UR4, URZ ;  /* 0x00000004280472a4 */ /* 0x000fe4000f8e02ff */
[----:B------:R-:W-:Y:S02]  /*56d0*/  UIMAD.WIDE.U32 UR10, UR6, UR42, URZ ;  /* 0x0000002a060a72a5 */ /* 0x000fe4000f8e00ff */
[----:B------:R-:W-:Y:S02]  /*56e0*/  USEL UR5, UR38, UR12, !UP1 ;  /* 0x0000000c26057287 */ /* 0x000fe4000c800000 */
[----:B------:R-:W-:Y:S02]  /*56f0*/  UIMAD UR8, UR40, UR7, URZ ;  /* 0x00000007280872a4 */ /* 0x000fe4000f8e02ff */
[----:B------:R-:W-:Y:S03]  /*5700*/  UISETP.GE.AND UP0, UPT, UR6, UR4, UPT ;  /* 0x000000040600728c */ /* 0x000fe6000bf06270 */
[----:B------:R-:W-:Y:S01]  /*5710*/  UMOV UR4, UR11 ;  /* 0x0000000b00047c82 */ /* 0x000fe20008000000 */
[----:B------:R-:W-:Y:S02]  /*5720*/  UISETP.GE.OR UP0, UPT, UR5, UR8, UP0 ;  /* 0x000000080500728c */ /* 0x000fe40008706670 */
[----:B------:R-:W-:Y:S02]  /*5730*/  USHF.R.U32.HI UR4, URZ, UR43, UR4 ;  /* 0x0000002bff047299 */ /* 0x000fe40008011604 */
[----:B------:R-:W-:Y:S02]  /*5740*/  UIMAD.WIDE.U32 UR8, UR5, UR42, URZ ;  /* 0x0000002a050872a5 */ /* 0x000fe4000f8e00ff */
[----:B------:R-:W-:Y:S02]  /*5750*/  USEL UR11, UR6, UR4, !UP2 ;  /* 0x00000004060b7287 */ /* 0x000fe4000d000000 */
[----:B------:R-:W-:Y:S02]  /*5760*/  UIADD3 UR8, UPT, UPT, -UR5, URZ, URZ ;  /* 0x000000ff05087290 */ /* 0x000fe4000fffe1ff */
[----:B------:R-:W-:Y:S01]  /*5770*/  UIADD3 UR10, UPT, UPT, -UR11, URZ, URZ ;  /* 0x000000ff0b0a7290 */ /* 0x000fe2000fffe1ff */
[----:B------:R-:W-:Y:S01]  /*5780*/  @!UP0 UMOV UR4, UR9 ;  /* 0x0000000900048c82 */ /* 0x000fe20008000000 */
[----:B------:R-:W-:Y:S02]  /*5790*/  UIADD3 UR9, UPT, UPT, -UR6, URZ, URZ ;  /* 0x000000ff06097290 */ /* 0x000fe4000fffe1ff */
[----:B------:R-:W-:Y:S02]  /*57a0*/  @!UP0 USHF.R.U32.HI UR4, URZ, UR43, UR4 ;  /* 0x0000002bff048299 */ /* 0x000fe40008011604 */
[----:B------:R-:W-:Y:S02]  /*57b0*/  UIMAD UR10, UR40, UR10, UR6 ;  /* 0x0000000a280a72a4 */ /* 0x000fe4000f8e0206 */
[----:B------:R-:W-:Y:S04]  /*57c0*/  @!UP0 USEL UR4, UR5, UR4, !UP2 ;  /* 0x0000000405048287 */ /* 0x000fe8000d000000 */
[----:B------:R-:W-:Y:S02]  /*57d0*/  @!UP0 UIMAD UR10, UR7, UR10, UR4 ;  /* 0x0000000a070a82a4 */ /* 0x000fe4000f8e0204 */
[----:B------:R-:W-:Y:S02]  /*57e0*/  @!UP0 UIADD3 UR11, UPT, UPT, UR11, -UR4, URZ ;  /* 0x800000040b0b8290 */ /* 0x000fe4000fffe0ff */
[----:B------:R-:W-:Y:S02]  /*57f0*/  UIMAD UR7, UR41, UR8, UR38 ;  /* 0x00000008290772a4 */ /* 0x000fe4000f8e0226 */
[----:B------:R-:W-:Y:S02]  /*5800*/  @!UP0 UIMAD UR6, UR11, UR40, UR5 ;  /* 0x000000280b0682a4 */ /* 0x000fe4000f8e0205 */
[----:B------:R-:W-:Y:S01]  /*5810*/  UIMAD UR4, UR54, UR9, UR37 ;  /* 0x00000009360472a4 */ /* 0x000fe2000f8e0225 */
[----:B------:R-:W-:Y:S02]  /*5820*/  @!UP0 UMOV UR5, UR10 ;  /* 0x0000000a00058c82 */ /* 0x000fe40008000000 */
[----:B------:R-:W-:Y:S02]  /*5830*/  UIMAD UR38, UR5, UR41, UR7 ;  /* 0x00000029052672a4 */ /* 0x000fe4000f8e0207 */
[----:B------:R-:W-:Y:S11]  /*5840*/  UIMAD UR37, UR6, UR54, UR4 ;  /* 0x00000036062572a4 */ /* 0x000ff6000f8e0204 */
[----:B------:R-:W-:Y:S01]  /*5850*/  @!UPT UIADD3 URZ, UPT, UPT, URZ, URZ, URZ ;  /* 0x000000fffffff290 */ /* 0x000fe2000fffe0ff */
.L_x_95:
[----:B------:R-:W-:Y:S01]  /*5860*/  UISETP.NE.AND UP0, UPT, UR39, 0x1, UPT ;  /* 0x000000012700788c */ /* 0x000fe2000bf05270 */
[----:B------:R-:W-:Y:S10]  /*5870*/  IADD3 R81, PT, PT, R81, 0x1, RZ ;  /* 0x0000000151517810 */ /* 0x000ff40007ffe0ff */
[----:B------:R-:W2:Y:S01]  /*5880*/  @!UP0 LDCU.128 UR12, c[0x0][0xb10] ;  /* 0x00016200ff0c87ac */ /* 0x000ea20008000c00 */
[----:B------:R-:W3:Y:S01]  /*5890*/  @!UP0 LDCU UR5, c[0x0][0xb0c] ;  /* 0x00016180ff0587ac */ /* 0x000ee20008000800 */
[----:B------:R-:W4:Y:S01]  /*58a0*/  @!UP0 LDCU UR10, c[0x0][0xb20] ;  /* 0x00016400ff0a87ac */ /* 0x000f220008000800 */
[----:B--2---:R-:W-:Y:S02]  /*58b0*/  UIMAD.WIDE.U32 UR8, UR38, UR12, URZ ;  /* 0x0000000c260872a5 */ /* 0x004fe4000f8e00ff */
[----:B------:R-:W-:Y:S02]  /*58c0*/  UIMAD.WIDE.U32 UR6, UR37, UR15, URZ ;  /* 0x0000000f250672a5 */ /* 0x000fe4000f8e00ff */
[----:B------:R-:W-:Y:S03]  /*58d0*/  @!UP0 UISETP.NE.AND UP1, UPT, UR14, 0x1, UPT ;  /* 0x000000010e00888c */ /* 0x000fe6000bf25270 */
[----:B------:R-:W-:Y:S01]  /*58e0*/  @!UP0 UMOV UR4, UR9 ;  /* 0x0000000900048c82 */ /* 0x000fe20008000000 */
[----:B---3--:R-:W-:Y:S02]  /*58f0*/  @!UP0 UISETP.NE.AND UP2, UPT, UR5, 0x1, UPT ;  /* 0x000000010500888c */ /* 0x008fe4000bf45270 */
[----:B------:R-:W-:Y:S01]  /*5900*/  @!UP0 USHF.R.U32.HI UR4, URZ, UR13, UR4 ;  /* 0x0000000dff048299 */ /* 0x000fe20008011604 */
[----:B------:R-:W-:Y:S02]  /*5910*/  @!UP0 UMOV UR6, UR7 ;  /* 0x0000000700068c82 */ /* 0x000fe40008000000 */
[----:B----4-:R-:W-:Y:S02]  /*5920*/  @!UP0 USHF.R.U32.HI UR6, URZ, UR10, UR6 ;  /* 0x0000000aff068299 */ /* 0x010fe40008011606 */
[----:B------:R-:W-:Y:S02]  /*5930*/  @!UP0 USEL UR7, UR38, UR4, !UP2 ;  /* 0x0000000426078287 */ /* 0x000fe4000d000000 */
[----:B------:R-:W-:Y:S04]  /*5940*/  @!UP0 USEL UR6, UR37, UR6, !UP1 ;  /* 0x0000000625068287 */ /* 0x000fe8000c800000 */
[----:B------:R-:W-:Y:S02]  /*5950*/  @!UP0 UIADD3 UR4, UPT, UPT, -UR7, UR6, URZ ;  /* 0x0000000607048290 */ /* 0x000fe4000fffe1ff */
[----:B------:R-:W-:Y:S02]  /*5960*/  @!UP0 UIADD3 UR6, UPT, UPT, UR7, -UR6, URZ ;  /* 0x8000000607068290 */ /* 0x000fe4000fffe0ff */
[----:B------:R-:W-:Y:S02]  /*5970*/  @!UP0 UIMAD UR38, UR4, UR5, UR38 ;  /* 0x00000005042682a4 */ /* 0x000fe4000f8e0226 */
[----:B------:R-:W-:Y:S02]  /*5980*/  @!UP0 UIMAD UR37, UR6, UR14, UR37 ;  /* 0x0000000e062582a4 */ /* 0x000fe4000f8e0225 */
[----:B------:R-:W-:Y:S09]  /*5990*/  ULOP3.LUT UP0, URZ, UR56, 0x1b0, URZ, 0xc0, !UPT ;  /* 0x000001b038ff7892 */ /* 0x000ff2000f80c0ff */
[----:B------:R-:W-:Y:S05]  /*59a0*/  BRA.U !UP0, `(.L_x_96) ;  /* 0x0000000108407547 */ /* 0x000fea000b800000 */
[----:B------:R-:W2:Y:S01]  /*59b0*/  LDCU.64 UR8, c[0x4][0x80] ;  /* 0x01001000ff0877ac */ /* 0x000ea20008000a00 */
[----:B------:R-:W-:Y:S01]  /*59c0*/  MOV R3, 0x0 ;  /* 0x0000000000037802 */ /* 0x000fe20000000f00 */
[----:B------:R-:W-:Y:S02]  /*59d0*/  HFMA2 R12, -RZ, RZ, 0, 5.9604644775390625e-08 ;  /* 0x00000001ff0c7431 */ /* 0x000fe400000001ff */
[----:B------:R-:W-:Y:S02]  /*59e0*/  IMAD.MOV.U32 R8, RZ, RZ, 0x70 ;  /* 0x00000070ff087424 */ /* 0x000fe400078e00ff */
[----:B------:R-:W-:Y:S01]  /*59f0*/  IMAD.MOV.U32 R13, RZ, RZ, RZ ;  /* 0x000000ffff0d7224 */ /* 0x000fe200078e00ff */
[----:B------:R-:W3:Y:S01]  /*5a00*/  LDCU.64 UR6, c[0x4][0x88] ;  /* 0x01001100ff0677ac */ /* 0x000ee20008000a00 */
[----:B------:R-:W4:Y:S01]  /*5a10*/  LDC.64 R2, c[0x4][R3] ;  /* 0x0100000003027b82 */ /* 0x000f220000000a00 */
[----:B------:R-:W1:Y:S01]  /*5a20*/  LDCU.64 UR4, c[0x4][0x8] ;  /* 0x01000100ff0477ac */ /* 0x000e620008000a00 */
[----:B--2---:R-:W-:Y:S01]  /*5a30*/  MOV R5, UR9 ;  /* 0x0000000900057c02 */ /* 0x004fe20008000f00 */
[----:B------:R-:W-:Y:S01]  /*5a40*/  IMAD.U32 R4, RZ, RZ, UR8 ;  /* 0x00000008ff047e24 */ /* 0x000fe2000f8e00ff */
[----:B---3--:R-:W-:Y:S01]  /*5a50*/  MOV R7, UR7 ;  /* 0x0000000700077c02 */ /* 0x008fe20008000f00 */
[----:B------:R-:W-:Y:S01]  /*5a60*/  IMAD.U32 R6, RZ, RZ, UR6 ;  /* 0x00000006ff067e24 */ /* 0x000fe2000f8e00ff */
[----:B-1----:R-:W-:Y:S01]  /*5a70*/  MOV R11, UR5 ;  /* 0x00000005000b7c02 */ /* 0x002fe20008000f00 */
[----:B------:R-:W-:Y:S02]  /*5a80*/  IMAD.U32 R10, RZ, RZ, UR4 ;  /* 0x00000004ff0a7e24 */ /* 0x000fe4000f8e00ff */
[----:B------:R-:W-:Y:S07]  /*5a90*/  LEPC R20, `(.L_x_96) ;  /* 0x000000001014794e */ /* 0x000fee0000000000 */
[----:B----45:R-:W-:Y:S05]  /*5aa0*/  CALL.ABS.NOINC R2 ;  /* 0x0000000002007343 */ /* 0x030fea0003c00000 */
.L_x_96:
[----:B------:R-:W-:Y:S01]  /*5ab0*/  LOP3.LUT P0, RZ, R85, 0x1b0, RZ, 0xc0, !PT ;  /* 0x000001b055ff7812 */ /* 0x000fe2000780c0ff */
[----:B------:R-:W-:Y:S11]  /*5ac0*/  BSSY.RECONVERGENT B6, `(.L_x_97) ;  /* 0x0000013000067945 */ /* 0x000ff60003800200 */
[----:B------:R-:W-:Y:S01]  /*5ad0*/  @!UPT UIADD3 URZ, UPT, UPT, URZ, URZ, URZ ;  /* 0x000000fffffff290 */ /* 0x000fe2000fffe0ff */
[----:B------:R-:W-:Y:S05]  /*5ae0*/  @!P0 BRA `(.L_x_98) ;  /* 0x0000000000408947 */ /* 0x000fea0003800000 */
        /* <DEDUP_REMOVED lines=16> */
.L_x_98:
[----:B------:R-:W-:Y:S05]  /*5bf0*/  BSYNC.RECONVERGENT B6 ;  /* 0x0000000000067941 */ /* 0x000fea0003800200 */
.L_x_97:
[----:B------:R-:W-:Y:S01]  /*5c00*/  ISETP.NE.U32.AND P3, PT, R74, RZ, PT ;  /* 0x000000ff4a00720c */ /* 0x000fe20003f65070 */
[----:B------:R-:W-:Y:S01]  /*5c10*/  UISETP.NE.AND UP1, UPT, UR61, URZ, UPT ;  /* 0x000000ff3d00728c */ /* 0x000fe2000bf25270 */
[----:B------:R-:W-:Y:S02]  /*5c20*/  ISETP.NE.U32.AND P4, PT, R70, RZ, PT ;  /* 0x000000ff4600720c */ /* 0x000fe40003f85070 */
[----:B------:R-:W-:Y:S02]  /*5c30*/  ISETP.NE.AND.EX P3, PT, R75, RZ, PT, P3 ;  /* 0x000000ff4b00720c */ /* 0x000fe40003f65330 */
[----:B------:R-:W-:Y:S02]  /*5c40*/  PLOP3.LUT P1, PT, PT, PT, PT, 0x8, 0x80 ;  /* 0x000000000080781c */ /* 0x000fe40003f2e170 */
[----:B------:R-:W-:Y:S02]  /*5c50*/  PLOP3.LUT P0, PT, PT, PT, UP1, 0x80, 0x8 ;  /* 0x000000000008781c */ /* 0x000fe40003f0f018 */
[----:B------:R-:W-:Y:S02]  /*5c60*/  ISETP.NE.AND.EX P4, PT, R71, RZ, PT, P4 ;  /* 0x000000ff4700720c */ /* 0x000fe40003f85340 */
[----:B------:R-:W2:Y:S09]  /*5c70*/  @UP1 LDCU.64 UR4, c[0x0][0x888] ;  /* 0x00011100ff0417ac */ /* 0x000eb20008000a00 */
[----:B------:R-:W-:Y:S01]  /*5c80*/  @P0 PLOP3.LUT P1, PT, P3, PT, PT, 0x80, 0x8 ;  /* 0x000000000008081c */ /* 0x000fe20001f2f070 */
[----:B--2---:R-:W-:Y:S04]  /*5c90*/  @UP1 UISETP.NE.U32.AND UP0, UPT, UR4, URZ, UPT ;  /* 0x000000ff0400128c */ /* 0x004fe8000bf05070 */
[----:B------:R-:W-:Y:S04]  /*5ca0*/  @UP1 UISETP.NE.AND.EX UP0, UPT, UR5, URZ, UPT, UP0 ;  /* 0x000000ff0500128c */ /* 0x000fe8000bf05300 */
[----:B------:R-:W-:Y:S01]  /*5cb0*/  @UP1 USEL UR4, URZ, 0xffffffff, UP0 ;  /* 0xffffffffff041887 */ /* 0x000fe20008000000 */
[----:B------:R-:W-:Y:S11]  /*5cc0*/  @!P3 BRA `(.L_x_99) ;  /* 0x000000000030b947 */ /* 0x000ff60003800000 */
        /* <DEDUP_REMOVED lines=12> */
.L_x_99:
[----:B------:R-:W-:Y:S05]  /*5d90*/  @!P4 BRA `(.L_x_100) ;  /* 0x000000000024c947 */ /* 0x000fea0003800000 */
[----:B------:R-:W-:Y:S01]  /*5da0*/  ISETP.NE.U32.AND P2, PT, R68, RZ, PT ;  /* 0x000000ff4400720c */ /* 0x000fe20003f45070 */
[----:B------:R-:W2:Y:S03]  /*5db0*/  LDCU.64 UR6, c[0x0][0x358] ;  /* 0x00006b00ff0677ac */ /* 0x000ea60008000a00 */
[----:B------:R-:W-:Y:S11]  /*5dc0*/  ISETP.NE.AND.EX P2, PT, R69, RZ, PT, P2 ;  /* 0x000000ff4500720c */ /* 0x000ff60003f45320 */
[----:B------:R-:W-:Y:S02]  /*5dd0*/  @!UPT UIADD3 URZ, UPT, UPT, URZ, URZ, URZ ;  /* 0x000000fffffff290 */ /* 0x000fe4000fffe0ff */
[----:B------:R-:W4:Y:S01]  /*5de0*/  @P2 LDC.64 R2, c[0x0][0x8a8] ;  /* 0x00022a00ff022b82 */ /* 0x000f220000000a00 */
[----:B-1----:R-:W-:Y:S04]  /*5df0*/  @P2 IMAD R0, R70, UR36, RZ ;  /* 0x0000002446002c24 */ /* 0x002fe8000f8e02ff */
[----:B----4-:R-:W-:Y:S05]  /*5e00*/  @P2 IMAD.WIDE R2, R0, 0x4, R2 ;  /* 0x0000000400022825 */ /* 0x010fea00078e0202 */
[----:B--2--5:R2:W5:Y:S02]  /*5e10*/  @P2 LDG.E R38, desc[UR6][R2.64] ;  /* 0x0000000602262981 */ /* 0x024564000c1e1900 */
[----:B--2---:R-:W4:Y:S02]  /*5e20*/  @!P2 LDC R38, c[0x0][0x8a0] ;  /* 0x00022800ff26ab82 */ /* 0x004f240000000800 */
.L_x_100:
[----:B---3-5:R-:W-:Y:S01]  /*5e30*/  @P0 FSETP.NEU.AND P4, PT, R39, RZ, PT ;  /* 0x000000ff2700020b */ /* 0x028fe20003f8d000 */
[----:B-1----:R-:W-:Y:S01]  /*5e40*/  IMAD.U32 R0, RZ, RZ, UR4 ;  /* 0x00000004ff007e24 */ /* 0x002fe2000f8e00ff */
[----:B------:R-:W-:Y:S01]  /*5e50*/  @P0 LOP3.LUT P2, RZ, R79, 0xff, RZ, 0xc0, !PT ;  /* 0x000000ff4fff0812 */ /* 0x000fe2000784c0ff */
[----:B------:R-:W-:Y:S01]  /*5e60*/  BSSY B1, `(.L_x_101) ;  /* 0x0000039000017945 */ /* 0x000fe20003800000 */
[----:B------:R-:W-:Y:S02]  /*5e70*/  @P0 SEL R2, RZ, 0xffffffff, P4 ;  /* 0xffffffffff020807 */ /* 0x000fe40002000000 */
[----:B------:R-:W-:Y:S02]  /*5e80*/  CS2R R66, SRZ ;  /* 0x0000000000427805 */ /* 0x000fe4000001ff00 */
[----:B------:R-:W-:Y:S02]  /*5e90*/  LEA R22, R36, UR44, 0x3 ;  /* 0x0000002c24167c11 */ /* 0x000fe4000f8e18ff */
[----:B------:R-:W-:Y:S02]  /*5ea0*/  CS2R R64, SRZ ;  /* 0x0000000000407805 */ /* 0x000fe4000001ff00 */
[----:B------:R-:W-:Y:S02]  /*5eb0*/  @P1 SEL R2, R0, R2, !P2 ;  /* 0x0000000200021207 */ /* 0x000fe40005000000 */
[----:B------:R-:W-:Y:S02]  /*5ec0*/  CS2R R18, SRZ ;  /* 0x0000000000127805 */ /* 0x000fe4000001ff00 */
[----:B------:R-:W-:Y:S02]  /*5ed0*/  SHF.L.U32 R3, R84, 0x1f, RZ ;  /* 0x0000001f54037819 */ /* 0x000fe400000006ff */
[----:B------:R-:W-:Y:S02]  /*5ee0*/  CS2R R16, SRZ ;  /* 0x0000000000107805 */ /* 0x000fe4000001ff00 */
[----:B------:R-:W-:Y:S02]  /*5ef0*/  @P0 LOP3.LUT R2, R2, 0x1, RZ, 0xc0, !PT ;  /* 0x0000000102020812 */ /* 0x000fe400078ec0ff */
[----:B------:R-:W-:Y:S02]  /*5f00*/  PLOP3.LUT P5, PT, PT, PT, PT, 0x8, 0x80 ;  /* 0x000000000080781c */ /* 0x000fe40003fae170 */
[----:B------:R-:W-:Y:S02]  /*5f10*/  ISETP.NE.U32.OR P1, PT, R2, 0x1, !P0 ;  /* 0x000000010200780c */ /* 0x000fe40004725470 */
[----:B------:R-:W-:Y:S11]  /*5f20*/  LEA.HI R2, R36, R36, RZ, 0x1 ;  /* 0x0000002424027211 */ /* 0x000ff600078f08ff */
[----:B------:R-:W-:Y:S04]  /*5f30*/  @P1 SHF.L.U32 R0, R82, 0x1f, RZ ;  /* 0x0000001f52001819 */ /* 0x000fe800000006ff */
[----:B------:R1:W2:Y:S01]  /*5f40*/  @P1 SYNCS.PHASECHK.TRANS64.TRYWAIT P0, [UR44+0xd0], R0 ;  /* 0x0000d000ff0015a7 */ /* 0x0002a2000800112c */
[----:B------:R3:W3:Y:S01]  /*5f50*/  SYNCS.PHASECHK.TRANS64.TRYWAIT P4, [R22+URZ+0x110], R3 ;  /* 0x00011003160075a7 */ /* 0x0006e200080811ff */
[C---:B-1----:R-:W-:Y:S01]  /*5f60*/  IMAD.SHL.U32 R0, R2.reuse, 0x20, RZ ;  /* 0x0000002002007824 */ /* 0x042fe200078e00ff */
[----:B------:R-:W-:Y:S04]  /*5f70*/  LOP3.LUT R2, R2, 0xffe, RZ, 0xc0, !PT ;  /* 0x00000ffe02027812 */ /* 0x000fe800078ec0ff */
[----:B------:R-:W-:Y:S01]  /*5f80*/  LOP3.LUT R0, R0, 0xffffffc0, RZ, 0xc0, !PT ;  /* 0xffffffc000007812 */ /* 0x000fe200078ec0ff */
[----:B------:R-:W-:Y:S04]  /*5f90*/  IMAD.IADD R2, R36, 0x1, -R2 ;  /* 0x0000000124027824 */ /* 0x000fe800078e0a02 */
[----:B------:R-:W-:Y:S04]  /*5fa0*/  IMAD.IADD R0, R37, 0x1, R0 ;  /* 0x0000000125007824 */ /* 0x000fe800078e0200 */
[----:B------:R-:W-:Y:S01]  /*5fb0*/  IMAD R2, R2, 0x100000, R0 ;  /* 0x0010000002027824 */ /* 0x000fe200078e0200 */
[----:B--2---:R-:W-:Y:S01]  /*5fc0*/  @P1 PLOP3.LUT P5, PT, P0, PT, PT, 0x8, 0x80 ;  /* 0x000000000080181c */ /* 0x004fe200007ae170 */
[----:B------:R-:W-:Y:S01]  /*5fd0*/  @!UPT UIADD3 URZ, UPT, UPT, URZ, URZ, URZ ;  /* 0x000000fffffff290 */ /* 0x000fe2000fffe0ff */
[----:B---3--:R-:W-:Y:S11]  /*5fe0*/  @!P1 BRA `(.L_x_102) ;  /* 0x0000000000809947 */ /* 0x008ff60003800000 */
[----:B------:R-:W-:Y:S01]  /*5ff0*/  ISETP.NE.U32.AND P0, PT, RZ, UR58, PT ;  /* 0x0000003aff007c0c */ /* 0x000fe2000bf05070 */
[----:B------:R-:W-:Y:S01]  /*6000*/  BSSY B0, `(.L_x_103) ;  /* 0x0000012000007945 */ /* 0x000fe20003800000 */
[----:B------:R-:W-:Y:S02]  /*6010*/  FSETP.NEU.AND P2, PT, R39, RZ, PT ;  /* 0x000000ff2700720b */ /* 0x000fe40003f4d000 */
[----:B------:R-:W-:Y:S02]  /*6020*/  CS2R R18, SRZ ;  /* 0x0000000000127805 */ /* 0x000fe4000001ff00 */
[----:B------:R-:W-:Y:S02]  /*6030*/  ISETP.NE.AND.EX P0, PT, RZ, UR59, PT, P0 ;  /* 0x0000003bff007c0c */ /* 0x000fe4000bf05300 */
[----:B------:R-:W-:Y:S02]  /*6040*/  CS2R R16, SRZ ;  /* 0x0000000000107805 */ /* 0x000fe4000001ff00 */
[----:B------:R-:W-:Y:S02]  /*6050*/  LOP3.LUT P1, RZ, R79, 0xff, RZ, 0xc0, !PT ;  /* 0x000000ff4fff7812 */ /* 0x000fe4000782c0ff */
[----:B------:R-:W-:Y:S02]  /*6060*/  CS2R R66, SRZ ;  /* 0x0000000000427805 */ /* 0x000fe4000001ff00 */
[----:B------:R-:W-:Y:S02]  /*6070*/  SEL R0, RZ, 0xffffffff, P2 ;  /* 0xffffffffff007807 */ /* 0x000fe40001000000 */
[----:B------:R-:W-:Y:S02]  /*6080*/  CS2R R64, SRZ ;  /* 0x0000000000407805 */ /* 0x000fe4000001ff00 */
[----:B------:R-:W-:Y:S04]  /*6090*/  SEL R4, RZ, 0xffffffff, P0 ;  /* 0xffffffffff047807 */ /* 0x000fe80000000000 */
[----:B------:R-:W-:Y:S04]  /*60a0*/  @P3 SEL R0, R4, R0, !P1 ;  /* 0x0000000004003207 */ /* 0x000fe80004800000 */
[----:B------:R-:W-:Y:S04]  /*60b0*/  LOP3.LUT R0, R0, 0x1, RZ, 0xc0, !PT ;  /* 0x0000000100007812 */ /* 0x000fe800078ec0ff */
[----:B------:R-:W-:Y:S01]  /*60c0*/  ISETP.NE.U32.AND P0, PT, R0, 0x1, PT ;  /* 0x000000010000780c */ /* 0x000fe20003f05070 */
[----:B------:R-:W-:Y:S01]  /*60d0*/  @!UPT UIADD3 URZ, UPT, UPT, URZ, URZ, URZ ;  /* 0x000000fffffff290 */ /* 0x000fe2000fffe0ff */
[----:B------:R-:W-:Y:S11]  /*60e0*/  @!P5 BRA `(.L_x_104) ;  /* 0x00000000000cd947 */ /* 0x000ff60003800000 */
[----:B------:R-:W-:Y:S04]  /*60f0*/  SHF.L.U32 R4, R82, 0x1f, RZ ;  /* 0x0000001f52047819 */ /* 0x000fe800000006ff */
[----:B------:R-:W1:Y:S02]  /*6100*/  SYNCS.PHASECHK.TRANS64.TRYWAIT P1, [UR44+0xd0], R4 ;  /* 0x0000d004ff0075a7 */ /* 0x000e64000802112c */
[----:B-1----:R-:W-:Y:S05]  /*6110*/  @!P1 BRA `(.L_x_105) ;  /* 0x0000001800289947 */ /* 0x002fea0003800000 */
.L_x_104:
[----:B------:R-:W-:Y:S05]  /*6120*/  BSYNC B0 ;  /* 0x0000000000007941 */ /* 0x000fea0003800000 */
.L_x_103:
[----:B------:R2:W3:Y:S01]  /*6130*/  @P0 LDS.128 R16, [R78+UR44+0x200] ;  /* 0x0002002c4e100984 */ /* 0x0004e20008000c00 */
[----:B------:R-:W-:Y:S01]  /*6140*/  UIADD3 UR4, UPT, UPT, UR44, 0xd8, URZ ;  /* 0x000000d82c047890 */ /* 0x000fe2000fffe0ff */
[----:B------:R-:W-:Y:S02]  /*6150*/  LOP3.LUT R82, R82, 0x1, RZ, 0x3c, !PT ;  /* 0x0000000152527812 */ /* 0x000fe400078e3cff */
[----:B------:R2:W1:Y:S01]  /*6160*/  @P0 LDS.128 R64, [R77+0x10] ;  /* 0x000010004d400984 */ /* 0x0004620000000c00 */
[----:B------:R-:W-:Y:S01]  /*6170*/  UPRMT UR4, UR48, 0x654, UR4 ;  /* 0x0000065430047896 */ /* 0x000fe20008000004 */
[----:B------:R-:W-:Y:S01]  /*6180*/  @!PT LDS RZ, [RZ] ;  /* 0x00000000fffff984 */ /* 0x000fe20000000800 */
[----:B------:R-:W-:Y:S01]  /*6190*/  @!PT LDS RZ, [RZ] ;  /* 0x00000000fffff984 */ /* 0x000fe20000000800 */
[----:B------:R-:W-:Y:S01]  /*61a0*/  @!PT LDS RZ, [RZ] ;  /* 0x00000000fffff984 */ /* 0x000fe20000000800 */
[----:B------:R-:W-:Y:S01]  /*61b0*/  @!PT LDS RZ, [RZ] ;  /* 0x00000000fffff984 */ /* 0x000fe20000000800 */
[----:B------:R5:W-:Y:S06]  /*61c0*/  MEMBAR.ALL.CTA ;  /* 0x0000000000007992 */ /* 0x000bec0000008000 */
[----:B-----5:R-:W5:Y:S02]  /*61d0*/  FENCE.VIEW.ASYNC.S ;  /* 0x00000000000073c6 */ /* 0x020f640000000000 */
[----:B-----5:R-:W-:Y:S03]  /*61e0*/  SYNCS.ARRIVE.TRANS64.RED.A1T0 RZ, [UR4], RZ ;  /* 0x000000ffffff79a7 */ /* 0x020fe60008100404 */
.L_x_102:
[----:B------:R-:W-:Y:S05]  /*61f0*/  BSYNC B1 ;  /* 0x0000000000017941 */ /* 0x000fea0003800000 */
.L_x_101:
[----:B-1----:R-:W-:Y:S04]  /*6200*/  SHF.R.U32.HI R0, RZ, 0x15, R2 ;  /* 0x00000015ff007819 */ /* 0x002fe80000011602 */
[----:B------:R-:W-:Y:S01]  /*6210*/  LOP3.LUT P0, RZ, R0, 0x3, R80, 0x48, !PT ;  /* 0x0000000300ff7812 */ /* 0x000fe20007804850 */
[----:B------:R-:W-:Y:S01]  /*6220*/  @!UPT UIADD3 URZ, UPT, UPT, URZ, URZ, URZ ;  /* 0x000000fffffff290 */ /* 0x000fe2000fffe0ff */
[----:B------:R-:W-:Y:S11]  /*6230*/  @P4 BRA `(.L_x_106) ;  /* 0x0000000000084947 */ /* 0x000ff60003800000 */
[----:B------:R-:W1:Y:S02]  /*6240*/  SYNCS.PHASECHK.TRANS64.TRYWAIT P1, [R22+URZ+0x110], R3 ;  /* 0x00011003160075a7 */ /* 0x000e6400080211ff */
[----:B-1----:R-:W-:Y:S05]  /*6250*/  @!P1 BRA `(.L_x_107) ;  /* 0x0000001400f09947 */ /* 0x002fea0003800000 */
.L_x_106:
[----:B------:R-:W-:Y:S05]  /*6260*/  @!P0 BRA `(.L_x_108) ;  /* 0x0000000000408947 */ /* 0x000fea0003800000 */
[----:B------:R-:W1:Y:S01]  /*6270*/  LDCU.64 UR8, c[0x4][0x70] ;  /* 0x01000e00ff0877ac */ /* 0x000e620008000a00 */
[----:B------:R-:W-:Y:S01]  /*6280*/  MOV R15, 0x0 ;  /* 0x00000000000f7802 */ /* 0x000fe20000000f00 */
[----:B------:R-:W-:Y:S02]  /*6290*/  HFMA2 R12, -RZ, RZ, 0, 5.9604644775390625e-08 ;  /* 0x00000001ff0c7431 */ /* 0x000fe400000001ff */
[----:B------:R-:W-:Y:S02]  /*62a0*/  IMAD.MOV.U32 R8, RZ, RZ, 0x192 ;  /* 0x00000192ff087424 */ /* 0x000fe400078e00ff */
[----:B------:R-:W-:Y:S01]  /*62b0*/  IMAD.MOV.U32 R13, RZ, RZ, RZ ;  /* 0x000000ffff0d7224 */ /* 0x000fe200078e00ff */
[----:B------:R-:W5:Y:S01]  /*62c0*/  LDCU.64 UR6, c[0x4][0x78] ;  /* 0x01000f00ff0677ac */ /* 0x000f620008000a00 */
[----:B------:R-:W2:Y:S01]  /*62d0*/  LDC.64 R14, c[0x4][R15] ;  /* 0x010000000f0e7b82 */ /* 0x000ea20000000a00 */
[----:B------:R-:W3:Y:S01]  /*62e0*/  LDCU.64 UR4, c[0x4][0x10] ;  /* 0x01000200ff0477ac */ /* 0x000ee20008000a00 */
[----:B-1----:R-:W-:Y:S01]  /*62f0*/  MOV R5, UR9 ;  /* 0x0000000900057c02 */ /* 0x002fe20008000f00 */
[----:B------:R-:W-:Y:S01]  /*6300*/  IMAD.U32 R4, RZ, RZ, UR8 ;  /* 0x00000008ff047e24 */ /* 0x000fe2000f8e00ff */
[----:B-----5:R-:W-:Y:S01]  /*6310*/  MOV R7, UR7 ;  /* 0x0000000700077c02 */ /* 0x020fe20008000f00 */
[----:B------:R-:W-:Y:S01]  /*6320*/  IMAD.U32 R6, RZ, RZ, UR6 ;  /* 0x00000006ff067e24 */ /* 0x000fe2000f8e00ff */
[----:B---3--:R-:W-:Y:S01]  /*6330*/  MOV R11, UR5 ;  /* 0x00000005000b7c02 */ /* 0x008fe20008000f00 */
[----:B------:R-:W-:Y:S02]  /*6340*/  IMAD.U32 R10, RZ, RZ, UR4 ;  /* 0x00000004ff0a7e24 */ /* 0x000fe4000f8e00ff */
[----:B------:R-:W-:Y:S07]  /*6350*/  LEPC R20, `(.L_x_108) ;  /* 0x000000001014794e */ /* 0x000fee0000000000 */
[----:B--2-4-:R-:W-:Y:S05]  /*6360*/  CALL.ABS.NOINC R14 ;  /* 0x000000000e007343 */ /* 0x014fea0003c00000 */
.L_x_108:
[----:B------:R-:W-:Y:S01]  /*6370*/  LOP3.LUT P0, RZ, R76, 0x60, RZ, 0xc0, !PT ;  /* 0x000000604cff7812 */ /* 0x000fe2000780c0ff */
[----:B------:R-:W-:Y:S05]  /*6380*/  WARPSYNC.ALL ;  /* 0x0000000000007948 */ /* 0x000fea0003800000 */
[----:B------:R-:W-:Y:S01]  /*6390*/  R2UR UR4, R2 ;  /* 0x00000000020472ca */ /* 0x000fe200000e0000 */
[----:B------:R-:W-:Y:S01]  /*63a0*/  BSSY.RECONVERGENT B0, `(.L_x_109) ;  /* 0x000009f000007945 */ /* 0x000fe20003800200 */
[-C--:B---3--:R-:W-:Y:S02]  /*63b0*/  F2FP.F16.E4M3.UNPACK_B R2, R16.reuse ;  /* 0x00000010ff02723e */ /* 0x088fe400020006ff */
[----:B------:R-:W-:Y:S02]  /*63c0*/  F2FP.F16.E4M3.UNPACK_B R16, R16.H1 ;  /* 0x00000010ff10723e */ /* 0x000fe400030006ff */
[----:B------:R-:W-:Y:S01]  /*63d0*/  R2UR UR5, R22 ;  /* 0x00000000160572ca */ /* 0x000fe200000e0000 */
[----:B------:R-:W-:Y:S01]  /*63e0*/  HADD2.F32 R0, -RZ, R2.H0_H0 ;  /* 0x20000002ff007230 */ /* 0x000fe20000004100 */
[-C--:B------:R-:W-:Y:S01]  /*63f0*/  F2FP.F16.E4M3.UNPACK_B R42, R17.reuse ;  /* 0x00000011ff2a723e */ /* 0x080fe200020006ff */
[--C-:B------:R-:W-:Y:S01]  /*6400*/  HADD2.F32 R3, -RZ, R16.reuse.H0_H0 ;  /* 0x20000010ff037230 */ /* 0x100fe20000004100 */
[----:B------:R-:W-:Y:S01]  /*6410*/  F2FP.F16.E4M3.UNPACK_B R44, R17.H1 ;  /* 0x00000011ff2c723e */ /* 0x000fe200030006ff */
[----:B------:R-:W-:Y:S01]  /*6420*/  HADD2.F32 R40, -RZ, R16.H1_H1 ;  /* 0x30000010ff287230 */ /* 0x000fe20000004100 */
[-C--:B------:R-:W-:Y:S01]  /*6430*/  F2FP.F16.E4M3.UNPACK_B R46, R18.reuse ;  /* 0x00000012ff2e723e */ /* 0x080fe200020006ff */
[----:B------:R-:W-:Y:S01]  /*6440*/  HADD2.F32 R2, -RZ, R2.H1_H1 ;  /* 0x30000002ff027230 */ /* 0x000fe20000004100 */
[----:B------:R-:W-:Y:S01]  /*6450*/  F2FP.F16.E4M3.UNPACK_B R48, R18.H1 ;  /* 0x00000012ff30723e */ /* 0x000fe200030006ff */
[--C-:B------:R-:W-:Y:S01]  /*6460*/  HADD2.F32 R41, -RZ, R42.reuse.H0_H0 ;  /* 0x2000002aff297230 */ /* 0x100fe20000004100 */
[-C--:B------:R-:W-:Y:S01]  /*6470*/  F2FP.F16.E4M3.UNPACK_B R50, R19.reuse ;  /* 0x00000013ff32723e */ /* 0x080fe200020006ff */
[----:B------:R-:W-:Y:S01]  /*6480*/  HADD2.F32 R42, -RZ, R42.H1_H1 ;  /* 0x3000002aff2a7230 */ /* 0x000fe20000004100 */
[----:B------:R-:W-:Y:S01]  /*6490*/  F2FP.F16.E4M3.UNPACK_B R52, R19.H1 ;  /* 0x00000013ff34723e */ /* 0x000fe200030006ff */
[----:B------:R-:W-:Y:S01]  /*64a0*/  HADD2.F32 R43, -RZ, R44.H0_H0 ;  /* 0x2000002cff2b7230 */ /* 0x000fe20000004100 */
[----:B------:R-:W-:Y:S01]  /*64b0*/  LDTM.16dp32bit_t0_t15.x32 R4, tmem[UR4] ;  /* 0x00000004000479ee */ /* 0x000fe20008a80000 */
[----:B------:R-:W1:Y:S01]  /*64c0*/  LDTM.16dp32bit_t16_t31.x32 R4, tmem[UR4+0x20] ;  /* 0x00002004000479ee */ /* 0x000e620008aa0000 */
[----:B------:R-:W-:Y:S01]  /*64d0*/  NOP ;  /* 0x0000000000007918 */ /* 0x000fe20000000000 */
[----:B------:R-:W-:Y:S01]  /*64e0*/  UIADD3 UR4, UPT, UPT, UR5, 0x130, URZ ;  /* 0x0000013005047890 */ /* 0x000fe2000fffe0ff */
[--C-:B------:R-:W-:Y:S01]  /*64f0*/  HADD2.F32 R45, -RZ, R46.reuse.H0_H0 ;  /* 0x2000002eff2d7230 */ /* 0x100fe20000004100 */
[----:B------:R-:W-:Y:S01]  /*6500*/  F2FP.F16.E4M3.UNPACK_B R54, R64 ;  /* 0x00000040ff36723e */ /* 0x000fe200020006ff */
[----:B------:R-:W-:Y:S01]  /*6510*/  HADD2.F32 R46, -RZ, R46.H1_H1 ;  /* 0x3000002eff2e7230 */ /* 0x000fe20000004100 */
[----:B------:R-:W-:Y:S01]  /*6520*/  UPRMT UR4, UR48, 0x654, UR4 ;  /* 0x0000065430047896 */ /* 0x000fe20008000004 */
[--C-:B------:R-:W-:Y:S01]  /*6530*/  HADD2.F32 R49, -RZ, R50.reuse.H0_H0 ;  /* 0x20000032ff317230 */ /* 0x100fe20000004100 */
[-C--:B------:R-:W-:Y:S01]  /*6540*/  F2FP.F16.E4M3.UNPACK_B R58, R65.reuse ;  /* 0x00000041ff3a723e */ /* 0x080fe200020006ff */
[----:B------:R-:W-:Y:S01]  /*6550*/  HADD2.F32 R50, -RZ, R50.H1_H1 ;  /* 0x30000032ff327230 */ /* 0x000fe20000004100 */
[----:B------:R-:W-:Y:S01]  /*6560*/  F2FP.F16.E4M3.UNPACK_B R62, R66 ;  /* 0x00000042ff3e723e */ /* 0x000fe200020006ff */
[--C-:B------:R-:W-:Y:S01]  /*6570*/  HADD2.F32 R53, -RZ, R54.reuse.H0_H0 ;  /* 0x20000036ff357230 */ /* 0x100fe20000004100 */
[----:B------:R-:W-:Y:S01]  /*6580*/  F2FP.F16.E4M3.UNPACK_B R56, R64.H1 ;  /* 0x00000040ff38723e */ /* 0x000fe200030006ff */
[----:B------:R-:W-:Y:S01]  /*6590*/  HADD2.F32 R54, -RZ, R54.H1_H1 ;  /* 0x30000036ff367230 */ /* 0x000fe20000004100 */
[----:B------:R-:W-:Y:S01]  /*65a0*/  F2FP.F16.E4M3.UNPACK_B R60, R65.H1 ;  /* 0x00000041ff3c723e */ /* 0x000fe200030006ff */
[----:B-1----:R-:W-:Y:S01]  /*65b0*/  SYNCS.ARRIVE.TRANS64.RED.A1T0 RZ, [UR4], RZ ;  /* 0x000000ffffff79a7 */ /* 0x002fe20008100404 */
[--C-:B------:R-:W-:Y:S01]  /*65c0*/  HADD2.F32 R57, -RZ, R58.reuse.H0_H0 ;  /* 0x2000003aff397230 */ /* 0x100fe20000004100 */
[-C--:B------:R-:W-:Y:S01]  /*65d0*/  F2FP.F16.E4M3.UNPACK_B R65, R67.reuse ;  /* 0x00000043ff41723e */ /* 0x080fe200020006ff */
[----:B------:R-:W-:Y:S01]  /*65e0*/  HADD2.F32 R58, -RZ, R58.H1_H1 ;  /* 0x3000003aff3a7230 */ /* 0x000fe20000004100 */
[----:B------:R-:W-:Y:S01]  /*65f0*/  F2FP.F16.E4M3.UNPACK_B R64, R66.H1 ;  /* 0x00000042ff40723e */ /* 0x000fe200030006ff */
[--C-:B------:R-:W-:Y:S01]  /*6600*/  HADD2.F32 R61, -RZ, R62.reuse.H0_H0 ;  /* 0x2000003eff3d7230 */ /* 0x100fe20000004100 */
[----:B------:R-:W-:Y:S01]  /*6610*/  F2FP.F16.E4M3.UNPACK_B R67, R67.H1 ;  /* 0x00000043ff43723e */ /* 0x000fe200030006ff */
[----:B------:R-:W-:Y:S01]  /*6620*/  HADD2.F32 R62, -RZ, R62.H1_H1 ;  /* 0x3000003eff3e7230 */ /* 0x000fe20000004100 */
[----:B------:R-:W-:Y:S01]  /*6630*/  IADD3 R36, PT, PT, R36, 0x1, RZ ;  /* 0x0000000124247810 */ /* 0x000fe20007ffe0ff */
[C---:B----4-:R-:W-:Y:S01]  /*6640*/  FMUL R4, R38.reuse, R4 ;  /* 0x0000000426047220 */ /* 0x050fe20000400000 */
[C---:B------:R-:W-:Y:S01]  /*6650*/  FMUL R5, R38.reuse, R5 ;  /* 0x0000000526057220 */ /* 0x040fe20000400000 */
[C---:B------:R-:W-:Y:S01]  /*6660*/  FMUL R8, R38.reuse, R8 ;  /* 0x0000000826087220 */ /* 0x040fe20000400000 */
[C---:B------:R-:W-:Y:S01]  /*6670*/  FMUL R9, R38.reuse, R9 ;  /* 0x0000000926097220 */ /* 0x040fe20000400000 */
[C---:B------:R-:W-:Y:S01]  /*6680*/  FFMA R4, R39.reuse, R0, R4 ;  /* 0x0000000027047223 */ /* 0x040fe20000000004 */
[C---:B------:R-:W-:Y:S01]  /*6690*/  FFMA R5, R39.reuse, R2, R5 ;  /* 0x0000000227057223 */ /* 0x040fe20000000005 */
[C---:B------:R-:W-:Y:S01]  /*66a0*/  FMUL R12, R38.reuse, R12 ;  /* 0x0000000c260c7220 */ /* 0x040fe20000400000 */
        /* <DEDUP_REMOVED lines=10> */
[----:B------:R-:W-:Y:S02]  /*6750*/  HADD2.F32 R44, -RZ, R44.H1_H1 ;  /* 0x3000002cff2c7230 */ /* 0x000fe40000004100 */
[C---:B------:R-:W-:Y:S01]  /*6760*/  FMUL R10, R38.reuse, R10 ;  /* 0x0000000a260a7220 */ /* 0x040fe20000400000 */
[C---:B------:R-:W-:Y:S01]  /*6770*/  FFMA R6, R39.reuse, R3, R6 ;  /* 0x0000000327067223 */ /* 0x040fe20000000006 */
[C---:B------:R-:W-:Y:S01]  /*6780*/  FFMA R7, R39.reuse, R40, R7 ;  /* 0x0000002827077223 */ /* 0x040fe20000000007 */
[C---:B------:R-:W-:Y:S01]  /*6790*/  FFMA R8, R39.reuse, R41, R8 ;  /* 0x0000002927087223 */ /* 0x040fe20000000008 */
[C---:B------:R-:W-:Y:S01]  /*67a0*/  FFMA R9, R39.reuse, R42, R9 ;  /* 0x0000002a27097223 */ /* 0x040fe20000000009 */
[----:B------:R-:W-:Y:S01]  /*67b0*/  FFMA R10, R39, R43, R10 ;  /* 0x0000002b270a7223 */ /* 0x000fe2000000000a */
[--C-:B------:R-:W-:Y:S01]  /*67c0*/  HADD2.F32 R40, -RZ, R65.reuse.H0_H0 ;  /* 0x20000041ff287230 */ /* 0x100fe20000004100 */
[----:B------:R-:W-:Y:S01]  /*67d0*/  F2FP.SATFINITE.E4M3.F32.PACK_AB_MERGE_C R86, R7, R6, RZ ;  /* 0x000000060756723e */ /* 0x000fe200048070ff */
[C---:B------:R-:W-:Y:S01]  /*67e0*/  FMUL R7, R38.reuse, R24 ;  /* 0x0000001826077220 */ /* 0x040fe20000400000 */
[C---:B------:R-:W-:Y:S01]  /*67f0*/  FMUL R24, R38.reuse, R29 ;  /* 0x0000001d26187220 */ /* 0x040fe20000400000 */
[C---:B------:R-:W-:Y:S01]  /*6800*/  FMUL R29, R38.reuse, R34 ;  /* 0x00000022261d7220 */ /* 0x040fe20000400000 */
[----:B------:R-:W-:Y:S02]  /*6810*/  HADD2.F32 R65, -RZ, R65.H1_H1 ;  /* 0x30000041ff417230 */ /* 0x000fe40000004100 */
[C---:B------:R-:W-:Y:S01]  /*6820*/  FMUL R11, R38.reuse, R11 ;  /* 0x0000000b260b7220 */ /* 0x040fe20000400000 */
[--C-:B------:R-:W-:Y:S02]  /*6830*/  HADD2.F32 R47, -RZ, R48.reuse.H0_H0 ;  /* 0x20000030ff2f7230 */ /* 0x100fe40000004100 */
[C---:B------:R-:W-:Y:S01]  /*6840*/  FMUL R14, R38.reuse, R14 ;  /* 0x0000000e260e7220 */ /* 0x040fe20000400000 */
[----:B------:R-:W-:Y:S02]  /*6850*/  HADD2.F32 R48, -RZ, R48.H1_H1 ;  /* 0x30000030ff307230 */ /* 0x000fe40000004100 */
[C---:B------:R-:W-:Y:S01]  /*6860*/  FFMA R11, R39.reuse, R44, R11 ;  /* 0x0000002c270b7223 */ /* 0x040fe2000000000b */
[C---:B------:R-:W-:Y:S01]  /*6870*/  FFMA R12, R39.reuse, R45, R12 ;  /* 0x0000002d270c7223 */ /* 0x040fe2000000000c */
[C---:B------:R-:W-:Y:S01]  /*6880*/  FFMA R13, R39.reuse, R46, R13 ;  /* 0x0000002e270d7223 */ /* 0x040fe2000000000d */
[----:B------:R-:W-:Y:S01]  /*6890*/  FFMA R14, R39, R47, R14 ;  /* 0x0000002f270e7223 */ /* 0x000fe2000000000e */
[C---:B------:R-:W-:Y:S01]  /*68a0*/  FMUL R15, R38.reuse, R15 ;  /* 0x0000000f260f7220 */ /* 0x040fe20000400000 */
[--C-:B------:R-:W-:Y:S01]  /*68b0*/  HADD2.F32 R51, -RZ, R52.reuse.H0_H0 ;  /* 0x20000034ff337230 */ /* 0x100fe20000004100 */
[----:B------:R-:W-:Y:S01]  /*68c0*/  F2FP.SATFINITE.E4M3.F32.PACK_AB_MERGE_C R10, R11, R10, RZ ;  /* 0x0000000a0b0a723e */ /* 0x000fe200048070ff */
[----:B------:R-:W-:Y:S02]  /*68d0*/  HADD2.F32 R52, -RZ, R52.H1_H1 ;  /* 0x30000034ff347230 */ /* 0x000fe40000004100 */
[C---:B------:R-:W-:Y:S01]  /*68e0*/  FFMA R15, R39.reuse, R48, R15 ;  /* 0x00000030270f7223 */ /* 0x040fe2000000000f */
[C---:B------:R-:W-:Y:S01]  /*68f0*/  FFMA R16, R39.reuse, R49, R16 ;  /* 0x0000003127107223 */ /* 0x040fe20000000010 */
[C---:B------:R-:W-:Y:S01]  /*6900*/  FFMA R17, R39.reuse, R50, R17 ;  /* 0x0000003227117223 */ /* 0x040fe20000000011 */
[C---:B------:R-:W-:Y:S01]  /*6910*/  FMUL R18, R38.reuse, R18 ;  /* 0x0000001226127220 */ /* 0x040fe20000400000 */
[C---:B------:R-:W-:Y:S01]  /*6920*/  FMUL R19, R38.reuse, R19 ;  /* 0x0000001326137220 */ /* 0x040fe20000400000 */
[--C-:B------:R-:W-:Y:S02]  /*6930*/  HADD2.F32 R55, -RZ, R56.reuse.H0_H0 ;  /* 0x20000038ff377230 */ /* 0x100fe40000004100 */
[C---:B------:R-:W-:Y:S01]  /*6940*/  FMUL R3, R38.reuse, R22 ;  /* 0x0000001626037220 */ /* 0x040fe20000400000 */
[C---:B------:R-:W-:Y:S01]  /*6950*/  FFMA R18, R39.reuse, R51, R18 ;  /* 0x0000003327127223 */ /* 0x040fe20000000012 */
[----:B------:R-:W-:Y:S02]  /*6960*/  HADD2.F32 R56, -RZ, R56.H1_H1 ;  /* 0x30000038ff387230 */ /* 0x000fe40000004100 */
[C---:B------:R-:W-:Y:S01]  /*6970*/  FFMA R19, R39.reuse, R52, R19 ;  /* 0x0000003427137223 */ /* 0x040fe20000000013 */
[C---:B------:R-:W-:Y:S01]  /*6980*/  FMUL R6, R38.reuse, R23 ;  /* 0x0000001726067220 */ /* 0x040fe20000400000 */
[C---:B------:R-:W-:Y:S01]  /*6990*/  FFMA R0, R39.reuse, R53, R0 ;  /* 0x0000003527007223 */ /* 0x040fe20000000000 */
[C---:B------:R-:W-:Y:S01]  /*69a0*/  FFMA R2, R39.reuse, R54, R2 ;  /* 0x0000003627027223 */ /* 0x040fe20000000002 */
[--C-:B------:R-:W-:Y:S02]  /*69b0*/  HADD2.F32 R59, -RZ, R60.reuse.H0_H0 ;  /* 0x2000003cff3b7230 */ /* 0x100fe40000004100 */
[C---:B------:R-:W-:Y:S01]  /*69c0*/  FFMA R3, R39.reuse, R55, R3 ;  /* 0x0000003727037223 */ /* 0x040fe20000000003 */
[----:B------:R-:W-:Y:S02]  /*69d0*/  HADD2.F32 R60, -RZ, R60.H1_H1 ;  /* 0x3000003cff3c7230 */ /* 0x000fe40000004100 */
[C---:B------:R-:W-:Y:S01]  /*69e0*/  FMUL R21, R38.reuse, R26 ;  /* 0x0000001a26157220 */ /* 0x040fe20000400000 */
[C---:B------:R-:W-:Y:S01]  /*69f0*/  FMUL R22, R38.reuse, R27 ;  /* 0x0000001b26167220 */ /* 0x040fe20000400000 */
[C---:B------:R-:W-:Y:S01]  /*6a00*/  FFMA R6, R39.reuse, R56, R6 ;  /* 0x0000003827067223 */ /* 0x040fe20000000006 */
[C---:B------:R-:W-:Y:S01]  /*6a10*/  FFMA R7, R39.reuse, R57, R7 ;  /* 0x0000003927077223 */ /* 0x040fe20000000007 */
[C---:B------:R-:W-:Y:S01]  /*6a20*/  FMUL R23, R38.reuse, R28 ;  /* 0x0000001c26177220 */ /* 0x040fe20000400000 */
[C---:B------:R-:W-:Y:S01]  /*6a30*/  FFMA R20, R39.reuse, R58, R20 ;  /* 0x0000003a27147223 */ /* 0x040fe20000000014 */
[--C-:B------:R-:W-:Y:S02]  /*6a40*/  HADD2.F32 R63, -RZ, R64.reuse.H0_H0 ;  /* 0x20000040ff3f7230 */ /* 0x100fe40000004100 */
[C---:B------:R-:W-:Y:S01]  /*6a50*/  FFMA R21, R39.reuse, R59, R21 ;  /* 0x0000003b27157223 */ /* 0x040fe20000000015 */
[----:B------:R-:W-:Y:S02]  /*6a60*/  HADD2.F32 R64, -RZ, R64.H1_H1 ;  /* 0x30000040ff407230 */ /* 0x000fe40000004100 */
[C---:B------:R-:W-:Y:S01]  /*6a70*/  FFMA R22, R39.reuse, R60, R22 ;  /* 0x0000003c27167223 */ /* 0x040fe20000000016 */
[C---:B------:R-:W-:Y:S01]  /*6a80*/  FMUL R26, R38.reuse, R31 ;  /* 0x0000001f261a7220 */ /* 0x040fe20000400000 */
[C---:B------:R-:W-:Y:S01]  /*6a90*/  FMUL R27, R38.reuse, R32 ;  /* 0x00000020261b7220 */ /* 0x040fe20000400000 */
[C---:B------:R-:W-:Y:S01]  /*6aa0*/  FFMA R23, R39.reuse, R61, R23 ;  /* 0x0000003d27177223 */ /* 0x040fe20000000017 */
[----:B------:R-:W-:Y:S01]  /*6ab0*/  FMUL R28, R38, R33 ;  /* 0x00000021261c7220 */ /* 0x000fe20000400000 */
[C---:B------:R-:W-:Y:S01]  /*6ac0*/  FFMA R24, R39.reuse, R62, R24 ;  /* 0x0000003e27187223 */ /* 0x040fe20000000018 */
[--C-:B------:R-:W-:Y:S02]  /*6ad0*/  HADD2.F32 R66, -RZ, R67.reuse.H0_H0 ;  /* 0x20000043ff427230 */ /* 0x100fe40000004100 */
[C---:B------:R-:W-:Y:S01]  /*6ae0*/  FFMA R25, R39.reuse, R63, R25 ;  /* 0x0000003f27197223 */ /* 0x040fe20000000019 */
[----:B------:R-:W-:Y:S02]  /*6af0*/  HADD2.F32 R67, -RZ, R67.H1_H1 ;  /* 0x30000043ff437230 */ /* 0x000fe40000004100 */
[----:B------:R-:W-:Y:S01]  /*6b00*/  FFMA R26, R39, R64, R26 ;  /* 0x00000040271a7223 */ /* 0x000fe2000000001a */
[----:B------:R-:W-:Y:S01]  /*6b10*/  F2FP.SATFINITE.E4M3.F32.PACK_AB_MERGE_C R14, R15, R14, RZ ;  /* 0x0000000e0f0e723e */ /* 0x000fe200048070ff */
[----:B------:R-:W-:Y:S01]  /*6b20*/  FFMA R27, R39, R40, R27 ;  /* 0x00000028271b7223 */ /* 0x000fe2000000001b */
[----:B------:R-:W-:Y:S01]  /*6b30*/  F2FP.SATFINITE.E4M3.F32.PACK_AB_MERGE_C R18, R19, R18, RZ ;  /* 0x000000121312723e */ /* 0x000fe200048070ff */
[C---:B------:R-:W-:Y:S01]  /*6b40*/  FFMA R28, R39.reuse, R65, R28 ;  /* 0x00000041271c7223 */ /* 0x040fe2000000001c */
[C---:B------:R-:W-:Y:S01]  /*6b50*/  FFMA R29, R39.reuse, R66, R29 ;  /* 0x00000042271d7223 */ /* 0x040fe2000000001d */
[----:B------:R-:W-:Y:S01]  /*6b60*/  FFMA R30, R39, R67, R30 ;  /* 0x00000043271e7223 */ /* 0x000fe2000000001e */
[----:B------:R-:W-:Y:S02]  /*6b70*/  F2FP.SATFINITE.E4M3.F32.PACK_AB_MERGE_C R32, R5, R4, R86 ;  /* 0x000000040520723e */ /* 0x000fe40004807056 */
[----:B------:R-:W-:Y:S02]  /*6b80*/  F2FP.SATFINITE.E4M3.F32.PACK_AB_MERGE_C R33, R9, R8, R10 ;  /* 0x000000080921723e */ /* 0x000fe4000480700a */
[----:B------:R-:W-:Y:S02]  /*6b90*/  F2FP.SATFINITE.E4M3.F32.PACK_AB_MERGE_C R34, R13, R12, R14 ;  /* 0x0000000c0d22723e */ /* 0x000fe4000480700e */
[----:B------:R-:W-:Y:S02]  /*6ba0*/  F2FP.SATFINITE.E4M3.F32.PACK_AB_MERGE_C R35, R17, R16, R18 ;  /* 0x000000101123723e */ /* 0x000fe40004807012 */
[----:B------:R-:W-:Y:S02]  /*6bb0*/  F2FP.SATFINITE.E4M3.F32.PACK_AB_MERGE_C R3, R6, R3, RZ ;  /* 0x000000030603723e */ /* 0x000fe400048070ff */
[----:B------:R-:W-:Y:S01]  /*6bc0*/  F2FP.SATFINITE.E4M3.F32.PACK_AB_MERGE_C R5, R22, R21, RZ ;  /* 0x000000151605723e */ /* 0x000fe200048070ff */
[----:B------:R1:W-:Y:S01]  /*6bd0*/  STS.128 [R78+UR44+0x1200], R32 ;  /* 0x001200204e007988 */ /* 0x0003e20008000c2c */
[----:B------:R-:W-:Y:S02]  /*6be0*/  F2FP.SATFINITE.E4M3.F32.PACK_AB_MERGE_C R6, R26, R25, RZ ;  /* 0x000000191a06723e */ /* 0x000fe400048070ff */
[----:B------:R-:W-:Y:S02]  /*6bf0*/  F2FP.SATFINITE.E4M3.F32.PACK_AB_MERGE_C R29, R30, R29, RZ ;  /* 0x0000001d1e1d723e */ /* 0x000fe400048070ff */
[----:B------:R-:W-:Y:S02]  /*6c00*/  F2FP.SATFINITE.E4M3.F32.PACK_AB_MERGE_C R5, R20, R7, R5 ;  /* 0x000000071405723e */ /* 0x000fe40004807005 */
[----:B------:R-:W-:Y:S02]  /*6c10*/  F2FP.SATFINITE.E4M3.F32.PACK_AB_MERGE_C R4, R2, R0, R3 ;  /* 0x000000000204723e */ /* 0x000fe40004807003 */
[----:B------:R-:W-:Y:S02]  /*6c20*/  F2FP.SATFINITE.E4M3.F32.PACK_AB_MERGE_C R6, R24, R23, R6 ;  /* 0x000000171806723e */ /* 0x000fe40004807006 */
[----:B------:R-:W-:Y:S05]  /*6c30*/  F2FP.SATFINITE.E4M3.F32.PACK_AB_MERGE_C R7, R28, R27, R29 ;  /* 0x0000001b1c07723e */ /* 0x000fea000480701d */
[----:B------:R1:W-:Y:S01]  /*6c40*/  STS.128 [R77+0x1010], R4 ;  /* 0x001010044d007388 */ /* 0x0003e20000000c00 */
[----:B------:R-:W-:Y:S01]  /*6c50*/  @!PT LDS RZ, [RZ] ;  /* 0x00000000fffff984 */ /* 0x000fe20000000800 */
[----:B------:R-:W-:Y:S01]  /*6c60*/  @!PT LDS RZ, [RZ] ;  /* 0x00000000fffff984 */ /* 0x000fe20000000800 */
[----:B------:R-:W-:Y:S01]  /*6c70*/  @!PT LDS RZ, [RZ] ;  /* 0x00000000fffff984 */ /* 0x000fe20000000800 */
[----:B------:R-:W-:Y:S01]  /*6c80*/  @!PT LDS RZ, [RZ] ;  /* 0x00000000fffff984 */ /* 0x000fe20000000800 */
[----:B------:R3:W-:Y:S07]  /*6c90*/  MEMBAR.ALL.CTA ;  /* 0x0000000000007992 */ /* 0x0007ee0000008000 */
[----:B---3--:R-:W3:Y:S02]  /*6ca0*/  FENCE.VIEW.ASYNC.S ;  /* 0x00000000000073c6 */ /* 0x008ee40000000000 */
[----:B---3--:R-:W-:Y:S06]  /*6cb0*/  BAR.SYNC.DEFER_BLOCKING 0x1, 0x80 ;  /* 0x0042000000007b1d */ /* 0x008fec0000010000 */
[----:B------:R-:W-:Y:S05]  /*6cc0*/  @P0 BRA `(.L_x_110) ;  /* 0x0000000000300947 */ /* 0x000fea0003800000 */
[----:B------:R-:W-:Y:S02]  /*6cd0*/  UIADD3 UR4, UPT, UPT, UR44, 0x1200, URZ ;  /* 0x000012002c047890 */ /* 0x000fe4000fffe0ff */
[----:B------:R-:W-:Y:S02]  /*6ce0*/  USHF.L.U32 UR9, UR45, 0x6, URZ ;  /* 0x000000062d097899 */ /* 0x000fe400080006ff */
[----:B------:R-:W-:Y:S02]  /*6cf0*/  USHF.L.U32 UR10, UR46, 0x6, URZ ;  /* 0x000000062e0a7899 */ /* 0x000fe400080006ff */
[----:B------:R-:W-:Y:S01]  /*6d00*/  MOV R85, UR4 ;  /* 0x0000000400557c02 */ /* 0x000fe20008000f00 */
[----:B------:R-:W-:Y:S01]  /*6d10*/  UIADD3 UR4, UP0, UPT, UR62, 0x680, URZ ;  /* 0x000006803e047890 */ /* 0x000fe2000ff1e0ff */
[----:B------:R-:W-:Y:S02]  /*6d20*/  UMOV UR11, UR36 ;  /* 0x00000024000b7c82 */ /* 0x000fe40008000000 */
[----:B------:R-:W-:Y:S01]  /*6d30*/  R2UR UR8, R85 ;  /* 0x00000000550872ca */ /* 0x000fe200000e0000 */
[----:B------:R-:W-:Y:S11]  /*6d40*/  UIADD3.X UR5, UPT, UPT, URZ, UR63, URZ, UP0, !UPT ;  /* 0x0000003fff057290 */ /* 0x000ff600087fe4ff */
[----:B------:R-:W-:Y:S01]  /*6d50*/  @!UPT UIADD3 URZ, UPT, UPT, URZ, URZ, URZ ;  /* 0x000000fffffff290 */ /* 0x000fe2000fffe0ff */
[----:B------:R3:W-:Y:S01]  /*6d60*/  UTMASTG.3D [UR8], [UR4] ;  /* 0x00000008040073b5 */ /* 0x0007e20008010000 */
[----:B------:R0:W-:Y:S01]  /*6d70*/  UTMACMDFLUSH ;  /* 0x00000000000079b7 */ /* 0x0001e20000000000 */
[----:B---3--:R-:W-:Y:S04]  /*6d80*/  DEPBAR.LE SB0, 0x0 ;  /* 0x000080000000791a */ /* 0x008fe80000000000 */
.L_x_110:
[----:B------:R-:W-:Y:S05]  /*6d90*/  BSYNC.RECONVERGENT B0 ;  /* 0x0000000000007941 */ /* 0x000fea0003800200 */
.L_x_109:
[----:B------:R-:W-:Y:S01]  /*6da0*/  BAR.SYNC.DEFER_BLOCKING 0x1, 0x80 ;  /* 0x0042000000007b1d */ /* 0x000fe20000010000 */
[----:B------:R-:W-:Y:S01]  /*6db0*/  ISETP.NE.AND P0, PT, R81, 0x2, PT ;  /* 0x000000025100780c */ /* 0x000fe20003f05270 */
[----:B------:R-:W-:Y:S01]  /*6dc0*/  UISETP.NE.AND UP0, UPT, UR47, URZ, UPT ;  /* 0x000000ff2f00728c */ /* 0x000fe2000bf05270 */
[----:B------:R-:W-:Y:S01]  /*6dd0*/  ISETP.NE.AND P1, PT, R36, 0x4, PT ;  /* 0x000000042400780c */ /* 0x000fe20003f25270 */
[----:B------:R-:W-:Y:S01]  /*6de0*/  UIADD3 UR45, UPT, UPT, UR37, UR57, URZ ;  /* 0x00000039252d7290 */ /* 0x000fe2000fffe0ff */
[----:B------:R-:W-:Y:S01]  /*6df0*/  SEL R2, RZ, 0x1, P0 ;  /* 0x00000001ff027807 */ /* 0x000fe20000000000 */
[----:B------:R-:W-:Y:S01]  /*6e00*/  UIADD3 UR46, UPT, UPT, UR38, UR60, URZ ;  /* 0x0000003c262e7290 */ /* 0x000fe2000fffe0ff */
[----:B------:R-:W-:Y:S02]  /*6e10*/  SEL R0, RZ, 0x1, P1 ;  /* 0x00000001ff007807 */ /* 0x000fe40000800000 */
[----:B------:R-:W-:Y:S02]  /*6e20*/  LOP3.LUT R83, R83, R2, RZ, 0x3c, !PT ;  /* 0x0000000253537212 */ /* 0x000fe400078e3cff */
[----:B------:R-:W-:Y:S02]  /*6e30*/  LOP3.LUT R84, R84, R0, RZ, 0x3c, !PT ;  /* 0x0000000054547212 */ /* 0x000fe400078e3cff */
[----:B------:R-:W-:Y:S02]  /*6e40*/  SEL R81, R81, RZ, P0 ;  /* 0x000000ff51517207 */ /* 0x000fe40000000000 */
[----:B------:R-:W-:Y:S01]  /*6e50*/  SEL R36, R36, RZ, P1 ;  /* 0x000000ff24247207 */ /* 0x000fe20000800000 */
[----:B------:R-:W-:Y:S01]  /*6e60*/  UMOV UR36, UR51 ;  /* 0x0000003300247c82 */ /* 0x000fe20008000000 */
[----:B------:R-:W-:Y:S05]  /*6e70*/  BRA.U UP0, `(.L_x_111) ;  /* 0xffffffe5002c7547 */ /* 0x000fea000b83ffff */
[----:B------:R-:W-:Y:S05]  /*6e80*/  EXIT ;  /* 0x000000000000794d */ /* 0x000fea0003800000 */
.L_x_25:
[----:B--2---:R2:W3:Y:S02]  /*6e90*/  SYNCS.PHASECHK.TRANS64.TRYWAIT P0, [R0+URZ+0x160], R2 ;  /* 0x00016002000075a7 */ /* 0x0044e400080011ff */
[----:B---3--:R-:W-:Y:S05]  /*6ea0*/  @!P0 NANOSLEEP.SYNCS 0x989680 ;  /* 0x009896800000895d */ /* 0x008fea0003900000 */
[----:B------:R-:W3:Y:S02]  /*6eb0*/  @!P0 SYNCS.PHASECHK.TRANS64 P0, [R0+URZ+0x160], R2 ;  /* 0x00016002000085a7 */ /* 0x000ee400080010ff */
[----:B---3--:R-:W-:Y:S05]  /*6ec0*/  @!P0 BRA `(.L_x_25) ;  /* 0xfffffffc00f08947 */ /* 0x008fea000383ffff */
[----:B------:R-:W-:Y:S05]  /*6ed0*/  BRA `(.L_x_112) ;  /* 0xffffffa800c07947 */ /* 0x000fea000383ffff */
.L_x_28:
[----:B-1----:R-:W-:-:S07]  /*6ee0*/  MOV R0, UR33 ;  /* 0x0000002100007c02 */ /* 0x002fce0008000f00 */
.L_x_113:
[----:B-1----:R1:W2:Y:S02]  /*6ef0*/  SYNCS.PHASECHK.TRANS64.TRYWAIT P0, [R0+URZ+0x68], R3 ;  /* 0x00006803000075a7 */ /* 0x0022a400080011ff */
[----:B--2---:R-:W-:Y:S05]  /*6f00*/  @!P0 NANOSLEEP.SYNCS 0x989680 ;  /* 0x009896800000895d */ /* 0x004fea0003900000 */
[----:B------:R-:W2:Y:S02]  /*6f10*/  @!P0 SYNCS.PHASECHK.TRANS64 P0, [R0+URZ+0x68], R3 ;  /* 0x00006803000085a7 */ /* 0x000ea400080010ff */
[----:B--2---:R-:W-:Y:S05]  /*6f20*/  @!P0 BRA `(.L_x_113) ;  /* 0xfffffffc00f08947 */ /* 0x004fea000383ffff */
[----:B------:R-:W-:Y:S05]  /*6f30*/  BRA `(.L_x_27) ;  /* 0xffffffac00087947 */ /* 0x000fea000383ffff */
.L_x_35:
[----:B-1----:R-:W-:-:S07]  /*6f40*/  MOV R0, UR17 ;  /* 0x0000001100007c02 */ /* 0x002fce0008000f00 */
.L_x_114:
[----:B-1----:R1:W2:Y:S02]  /*6f50*/  SYNCS.PHASECHK.TRANS64.TRYWAIT P0, [R0+URZ+0x68], R3 ;  /* 0x00006803000075a7 */ /* 0x0022a400080011ff */
[----:B--2---:R-:W-:Y:S05]  /*6f60*/  @!P0 NANOSLEEP.SYNCS 0x989680 ;  /* 0x009896800000895d */ /* 0x004fea0003900000 */
[----:B------:R-:W2:Y:S02]  /*6f70*/  @!P0 SYNCS.PHASECHK.TRANS64 P0, [R0+URZ+0x68], R3 ;  /* 0x00006803000085a7 */ /* 0x000ea400080010ff */
[----:B--2---:R-:W-:Y:S05]  /*6f80*/  @!P0 BRA `(.L_x_114) ;  /* 0xfffffffc00f08947 */ /* 0x004fea000383ffff */
[----:B------:R-:W-:Y:S05]  /*6f90*/  BRA `(.L_x_34) ;  /* 0xffffffac00c47947 */ /* 0x000fea000383ffff */
.L_x_40:
[----:B-1----:R1:W2:Y:S02]  /*6fa0*/  SYNCS.PHASECHK.TRANS64.TRYWAIT P0, [R3+URZ+0xf0], R0 ;  /* 0x0000f000030075a7 */ /* 0x0022a400080011ff */
[----:B--2---:R-:W-:Y:S05]  /*6fb0*/  @!P0 NANOSLEEP.SYNCS 0x989680 ;  /* 0x009896800000895d */ /* 0x004fea0003900000 */
[----:B------:R-:W2:Y:S02]  /*6fc0*/  @!P0 SYNCS.PHASECHK.TRANS64 P0, [R3+URZ+0xf0], R0 ;  /* 0x0000f000030085a7 */ /* 0x000ea400080010ff */
[----:B--2---:R-:W-:Y:S05]  /*6fd0*/  @!P0 BRA `(.L_x_40) ;  /* 0xfffffffc00f08947 */ /* 0x004fea000383ffff */
[----:B------:R-:W-:Y:S05]  /*6fe0*/  BRA `(.L_x_115) ;  /* 0xffffffb000687947 */ /* 0x000fea000383ffff */
.L_x_44:
[----:B------:R-:W-:-:S07]  /*6ff0*/  MOV R0, UR4 ;  /* 0x0000000400007c02 */ /* 0x000fce0008000f00 */
.L_x_116:
[----:B-1----:R1:W2:Y:S02]  /*7000*/  SYNCS.PHASECHK.TRANS64.TRYWAIT P0, [R0+URZ], R2 ;  /* 0x00000002000075a7 */ /* 0x0022a400080011ff */
[----:B--2---:R-:W-:Y:S05]  /*7010*/  @!P0 NANOSLEEP.SYNCS 0x989680 ;  /* 0x009896800000895d */ /* 0x004fea0003900000 */
[----:B------:R-:W2:Y:S02]  /*7020*/  @!P0 SYNCS.PHASECHK.TRANS64 P0, [R0+URZ], R2 ;  /* 0x00000002000085a7 */ /* 0x000ea400080010ff */
[----:B--2---:R-:W-:Y:S05]  /*7030*/  @!P0 BRA `(.L_x_116) ;  /* 0xfffffffc00f08947 */ /* 0x004fea000383ffff */
[----:B------:R-:W-:Y:S05]  /*7040*/  BRA `(.L_x_117) ;  /* 0xffffffb8000c7947 */ /* 0x000fea000383ffff */
.L_x_45:
[----:B------:R-:W-:-:S07]  /*7050*/  MOV R0, UR5 ;  /* 0x0000000500007c02 */ /* 0x000fce0008000f00 */
.L_x_118:
[----:B-1----:R1:W2:Y:S02]  /*7060*/  SYNCS.PHASECHK.TRANS64.TRYWAIT P0, [R0+URZ], R3 ;  /* 0x00000003000075a7 */ /* 0x0022a400080011ff */
[----:B--2---:R-:W-:Y:S05]  /*7070*/  @!P0 NANOSLEEP.SYNCS 0x989680 ;  /* 0x009896800000895d */ /* 0x004fea0003900000 */
[----:B------:R-:W2:Y:S02]  /*7080*/  @!P0 SYNCS.PHASECHK.TRANS64 P0, [R0+URZ], R3 ;  /* 0x00000003000085a7 */ /* 0x000ea400080010ff */
[----:B--2---:R-:W-:Y:S05]  /*7090*/  @!P0 BRA `(.L_x_118) ;  /* 0xfffffffc00f08947 */ /* 0x004fea000383ffff */
[----:B------:R-:W-:Y:S05]  /*70a0*/  BRA `(.L_x_119) ;  /* 0xffffffb800187947 */ /* 0x000fea000383ffff */
.L_x_46:
[----:B------:R-:W-:-:S07]  /*70b0*/  MOV R0, UR5 ;  /* 0x0000000500007c02 */ /* 0x000fce0008000f00 */
.L_x_120:
[----:B-1----:R1:W2:Y:S02]  /*70c0*/  SYNCS.PHASECHK.TRANS64.TRYWAIT P0, [R0+URZ], R3 ;  /* 0x00000003000075a7 */ /* 0x0022a400080011ff */
[----:B--2---:R-:W-:Y:S05]  /*70d0*/  @!P0 NANOSLEEP.SYNCS 0x989680 ;  /* 0x009896800000895d */ /* 0x004fea0003900000 */
[----:B------:R-:W2:Y:S02]  /*70e0*/  @!P0 SYNCS.PHASECHK.TRANS64 P0, [R0+URZ], R3 ;  /* 0x00000003000085a7 */ /* 0x000ea400080010ff */
[----:B--2---:R-:W-:Y:S05]  /*70f0*/  @!P0 BRA `(.L_x_120) ;  /* 0xfffffffc00f08947 */ /* 0x004fea000383ffff */
[----:B------:R-:W-:Y:S05]  /*7100*/  BRA `(.L_x_121) ;  /* 0xffffffb800247947 */ /* 0x000fea000383ffff */
.L_x_47:
[----:B------:R-:W-:-:S07]  /*7110*/  MOV R0, UR5 ;  /* 0x0000000500007c02 */ /* 0x000fce0008000f00 */
.L_x_122:
[----:B-1----:R1:W2:Y:S02]  /*7120*/  SYNCS.PHASECHK.TRANS64.TRYWAIT P0, [R0+URZ], R3 ;  /* 0x00000003000075a7 */ /* 0x0022a400080011ff */
[----:B--2---:R-:W-:Y:S05]  /*7130*/  @!P0 NANOSLEEP.SYNCS 0x989680 ;  /* 0x009896800000895d */ /* 0x004fea0003900000 */
[----:B------:R-:W2:Y:S02]  /*7140*/  @!P0 SYNCS.PHASECHK.TRANS64 P0, [R0+URZ], R3 ;  /* 0x00000003000085a7 */ /* 0x000ea400080010ff */
[----:B--2---:R-:W-:Y:S05]  /*7150*/  @!P0 BRA `(.L_x_122) ;  /* 0xfffffffc00f08947 */ /* 0x004fea000383ffff */
[----:B------:R-:W-:Y:S05]  /*7160*/  BRA `(.L_x_123) ;  /* 0xffffffb800307947 */ /* 0x000fea000383ffff */
.L_x_48:
[----:B------:R-:W-:-:S07]  /*7170*/  MOV R0, UR5 ;  /* 0x0000000500007c02 */ /* 0x000fce0008000f00 */
.L_x_124:
[----:B-1----:R1:W2:Y:S02]  /*7180*/  SYNCS.PHASECHK.TRANS64.TRYWAIT P0, [R0+URZ], R3 ;  /* 0x00000003000075a7 */ /* 0x0022a400080011ff */
[----:B--2---:R-:W-:Y:S05]  /*7190*/  @!P0 NANOSLEEP.SYNCS 0x989680 ;  /* 0x009896800000895d */ /* 0x004fea0003900000 */
[----:B------:R-:W2:Y:S02]  /*71a0*/  @!P0 SYNCS.PHASECHK.TRANS64 P0, [R0+URZ], R3 ;  /* 0x00000003000085a7 */ /* 0x000ea400080010ff */
[----:B--2---:R-:W-:Y:S05]  /*71b0*/  @!P0 BRA `(.L_x_124) ;  /* 0xfffffffc00f08947 */ /* 0x004fea000383ffff */
[----:B------:R-:W-:Y:S05]  /*71c0*/  BRA `(.L_x_125) ;  /* 0xffffffb8003c7947 */ /* 0x000fea000383ffff */
.L_x_49:
[----:B------:R-:W-:-:S07]  /*71d0*/  MOV R0, UR5 ;  /* 0x0000000500007c02 */ /* 0x000fce0008000f00 */
.L_x_126:
[----:B-1----:R1:W2:Y:S02]  /*71e0*/  SYNCS.PHASECHK.TRANS64.TRYWAIT P0, [R0+URZ], R3 ;  /* 0x00000003000075a7 */ /* 0x0022a400080011ff */
[----:B--2---:R-:W-:Y:S05]  /*71f0*/  @!P0 NANOSLEEP.SYNCS 0x989680 ;  /* 0x009896800000895d */ /* 0x004fea0003900000 */
[----:B------:R-:W2:Y:S02]  /*7200*/  @!P0 SYNCS.PHASECHK.TRANS64 P0, [R0+URZ], R3 ;  /* 0x00000003000085a7 */ /* 0x000ea400080010ff */
[----:B--2---:R-:W-:Y:S05]  /*7210*/  @!P0 BRA `(.L_x_126) ;  /* 0xfffffffc00f08947 */ /* 0x004fea000383ffff */
[----:B------:R-:W-:Y:S05]  /*7220*/  BRA `(.L_x_127) ;  /* 0xffffffb800487947 */ /* 0x000fea000383ffff */
.L_x_50:
[----:B------:R-:W-:-:S07]  /*7230*/  MOV R0, UR5 ;  /* 0x0000000500007c02 */ /* 0x000fce0008000f00 */
.L_x_128:
[----:B-1----:R1:W2:Y:S02]  /*7240*/  SYNCS.PHASECHK.TRANS64.TRYWAIT P0, [R0+URZ], R3 ;  /* 0x00000003000075a7 */ /* 0x0022a400080011ff */
[----:B--2---:R-:W-:Y:S05]  /*7250*/  @!P0 NANOSLEEP.SYNCS 0x989680 ;  /* 0x009896800000895d */ /* 0x004fea0003900000 */
[----:B------:R-:W2:Y:S02]  /*7260*/  @!P0 SYNCS.PHASECHK.TRANS64 P0, [R0+URZ], R3 ;  /* 0x00000003000085a7 */ /* 0x000ea400080010ff */
[----:B--2---:R-:W-:Y:S05]  /*7270*/  @!P0 BRA `(.L_x_128) ;  /* 0xfffffffc00f08947 */ /* 0x004fea000383ffff */
[----:B------:R-:W-:Y:S05]  /*7280*/  BRA `(.L_x_129) ;  /* 0xffffffb800547947 */ /* 0x000fea000383ffff */
.L_x_51:
[----:B------:R-:W-:-:S07]  /*7290*/  MOV R0, UR5 ;  /* 0x0000000500007c02 */ /* 0x000fce0008000f00 */
.L_x_130:
[----:B-1----:R1:W2:Y:S02]  /*72a0*/  SYNCS.PHASECHK.TRANS64.TRYWAIT P0, [R0+URZ], R3 ;  /* 0x00000003000075a7 */ /* 0x0022a400080011ff */
[----:B--2---:R-:W-:Y:S05]  /*72b0*/  @!P0 NANOSLEEP.SYNCS 0x989680 ;  /* 0x009896800000895d */ /* 0x004fea0003900000 */
[----:B------:R-:W2:Y:S02]  /*72c0*/  @!P0 SYNCS.PHASECHK.TRANS64 P0, [R0+URZ], R3 ;  /* 0x00000003000085a7 */ /* 0x000ea400080010ff */
[----:B--2---:R-:W-:Y:S05]  /*72d0*/  @!P0 BRA `(.L_x_130) ;  /* 0xfffffffc00f08947 */ /* 0x004fea000383ffff */
[----:B------:R-:W-:Y:S05]  /*72e0*/  BRA `(.L_x_131) ;  /* 0xffffffb800607947 */ /* 0x000fea000383ffff */
.L_x_52:
[----:B------:R-:W-:-:S07]  /*72f0*/  MOV R0, UR5 ;  /* 0x0000000500007c02 */ /* 0x000fce0008000f00 */
.L_x_132:
[----:B-1----:R1:W2:Y:S02]  /*7300*/  SYNCS.PHASECHK.TRANS64.TRYWAIT P0, [R0+URZ], R3 ;  /* 0x00000003000075a7 */ /* 0x0022a400080011ff */
[----:B--2---:R-:W-:Y:S05]  /*7310*/  @!P0 NANOSLEEP.SYNCS 0x989680 ;  /* 0x009896800000895d */ /* 0x004fea0003900000 */
[----:B------:R-:W2:Y:S02]  /*7320*/  @!P0 SYNCS.PHASECHK.TRANS64 P0, [R0+URZ], R3 ;  /* 0x00000003000085a7 */ /* 0x000ea400080010ff */
[----:B--2---:R-:W-:Y:S05]  /*7330*/  @!P0 BRA `(.L_x_132) ;  /* 0xfffffffc00f08947 */ /* 0x004fea000383ffff */
[----:B------:R-:W-:Y:S05]  /*7340*/  BRA `(.L_x_133) ;  /* 0xffffffb8006c7947 */ /* 0x000fea000383ffff */
.L_x_53:
[----:B------:R-:W-:-:S07]  /*7350*/  MOV R0, UR5 ;  /* 0x0000000500007c02 */ /* 0x000fce0008000f00 */
.L_x_134:
[----:B-1----:R1:W2:Y:S02]  /*7360*/  SYNCS.PHASECHK.TRANS64.TRYWAIT P0, [R0+URZ], R3 ;  /* 0x00000003000075a7 */ /* 0x0022a400080011ff */
[----:B--2---:R-:W-:Y:S05]  /*7370*/  @!P0 NANOSLEEP.SYNCS 0x989680 ;  /* 0x009896800000895d */ /* 0x004fea0003900000 */
[----:B------:R-:W2:Y:S02]  /*7380*/  @!P0 SYNCS.PHASECHK.TRANS64 P0, [R0+URZ], R3 ;  /* 0x00000003000085a7 */ /* 0x000ea400080010ff */
[----:B--2---:R-:W-:Y:S05]  /*7390*/  @!P0 BRA `(.L_x_134) ;  /* 0xfffffffc00f08947 */ /* 0x004fea000383ffff */
[----:B------:R-:W-:Y:S05]  /*73a0*/  BRA `(.L_x_135) ;  /* 0xffffffb800787947 */ /* 0x000fea000383ffff */
.L_x_54:
[----:B------:R-:W-:-:S07]  /*73b0*/  MOV R0, UR5 ;  /* 0x0000000500007c02 */ /* 0x000fce0008000f00 */
.L_x_136:
[----:B-1----:R1:W2:Y:S02]  /*73c0*/  SYNCS.PHASECHK.TRANS64.TRYWAIT P0, [R0+URZ], R3 ;  /* 0x00000003000075a7 */ /* 0x0022a400080011ff */
[----:B--2---:R-:W-:Y:S05]  /*73d0*/  @!P0 NANOSLEEP.SYNCS 0x989680 ;  /* 0x009896800000895d */ /* 0x004fea0003900000 */
[----:B------:R-:W2:Y:S02]  /*73e0*/  @!P0 SYNCS.PHASECHK.TRANS64 P0, [R0+URZ], R3 ;  /* 0x00000003000085a7 */ /* 0x000ea400080010ff */
[----:B--2---:R-:W-:Y:S05]  /*73f0*/  @!P0 BRA `(.L_x_136) ;  /* 0xfffffffc00f08947 */ /* 0x004fea000383ffff */
[----:B------:R-:W-:Y:S05]  /*7400*/  BRA `(.L_x_137) ;  /* 0xffffffb800847947 */ /* 0x000fea000383ffff */
.L_x_55:
[----:B------:R-:W-:-:S07]  /*7410*/  MOV R0, UR5 ;  /* 0x0000000500007c02 */ /* 0x000fce0008000f00 */
.L_x_138:
[----:B-1----:R1:W2:Y:S02]  /*7420*/  SYNCS.PHASECHK.TRANS64.TRYWAIT P0, [R0+URZ], R3 ;  /* 0x00000003000075a7 */ /* 0x0022a400080011ff */
[----:B--2---:R-:W-:Y:S05]  /*7430*/  @!P0 NANOSLEEP.SYNCS 0x989680 ;  /* 0x009896800000895d */ /* 0x004fea0003900000 */
[----:B------:R-:W2:Y:S02]  /*7440*/  @!P0 SYNCS.PHASECHK.TRANS64 P0, [R0+URZ], R3 ;  /* 0x00000003000085a7 */ /* 0x000ea400080010ff */
[----:B--2---:R-:W-:Y:S05]  /*7450*/  @!P0 BRA `(.L_x_138) ;  /* 0xfffffffc00f08947 */ /* 0x004fea000383ffff */
[----:B------:R-:W-:Y:S05]  /*7460*/  BRA `(.L_x_139) ;  /* 0xffffffb800907947 */ /* 0x000fea000383ffff */
.L_x_58:
[----:B-1----:R1:W2:Y:S02]  /*7470*/  SYNCS.PHASECHK.TRANS64.TRYWAIT P0, [R2+URZ+0x150], R4 ;  /* 0x00015004020075a7 */ /* 0x0022a400080011ff */
[----:B--2---:R-:W-:Y:S05]  /*7480*/  @!P0 NANOSLEEP.SYNCS 0x989680 ;  /* 0x009896800000895d */ /* 0x004fea0003900000 */
[----:B------:R-:W2:Y:S02]  /*7490*/  @!P0 SYNCS.PHASECHK.TRANS64 P0, [R2+URZ+0x150], R4 ;  /* 0x00015004020085a7 */ /* 0x000ea400080010ff */
[----:B--2---:R-:W-:Y:S05]  /*74a0*/  @!P0 BRA `(.L_x_58) ;  /* 0xfffffffc00f08947 */ /* 0x004fea000383ffff */
[----:B------:R-:W-:Y:S05]  /*74b0*/  BRA `(.L_x_140) ;  /* 0xffffffb800ec7947 */ /* 0x000fea000383ffff */
.L_x_59:
[----:B------:R-:W-:-:S07]  /*74c0*/  MOV R2, UR4 ;  /* 0x0000000400027c02 */ /* 0x000fce0008000f00 */
.L_x_141:
[----:B-1----:R1:W2:Y:S02]  /*74d0*/  SYNCS.PHASECHK.TRANS64.TRYWAIT P0, [R2+URZ+0x100], R5 ;  /* 0x00010005020075a7 */ /* 0x0022a400080011ff */
[----:B--2---:R-:W-:Y:S05]  /*74e0*/  @!P0 NANOSLEEP.SYNCS 0x989680 ;  /* 0x009896800000895d */ /* 0x004fea0003900000 */
[----:B------:R-:W2:Y:S02]  /*74f0*/  @!P0 SYNCS.PHASECHK.TRANS64 P0, [R2+URZ+0x100], R5 ;  /* 0x00010005020085a7 */ /* 0x000ea400080010ff */
[----:B--2---:R-:W-:Y:S05]  /*7500*/  @!P0 BRA `(.L_x_141) ;  /* 0xfffffffc00f08947 */ /* 0x004fea000383ffff */
[----:B------:R-:W-:Y:S05]  /*7510*/  BRA `(.L_x_142) ;  /* 0xffffffb800fc7947 */ /* 0x000fea000383ffff */
.L_x_60:
[----:B-1----:R1:W2:Y:S02]  /*7520*/  SYNCS.PHASECHK.TRANS64.TRYWAIT P1, [R2+URZ+0xf0], R4 ;  /* 0x0000f004020075a7 */ /* 0x0022a400080211ff */
[----:B--2---:R-:W-:Y:S05]  /*7530*/  @!P1 NANOSLEEP.SYNCS 0x989680 ;  /* 0x009896800000995d */ /* 0x004fea0003900000 */
[----:B------:R-:W2:Y:S02]  /*7540*/  @!P1 SYNCS.PHASECHK.TRANS64 P1, [R2+URZ+0xf0], R4 ;  /* 0x0000f004020095a7 */ /* 0x000ea400080210ff */
[----:B--2---:R-:W-:Y:S05]  /*7550*/  @!P1 BRA `(.L_x_60) ;  /* 0xfffffffc00f09947 */ /* 0x004fea000383ffff */
[----:B------:R-:W-:Y:S05]  /*7560*/  BRA `(.L_x_143) ;  /* 0xffffffbc002c7947 */ /* 0x000fea000383ffff */
.L_x_63:
[----:B------:R-:W-:-:S07]  /*7570*/  MOV R0, UR4 ;  /* 0x0000000400007c02 */ /* 0x000fce0008000f00 */
.L_x_144:
[----:B-1----:R1:W2:Y:S02]  /*7580*/  SYNCS.PHASECHK.TRANS64.TRYWAIT P0, [R0+URZ+0x100], R2 ;  /* 0x00010002000075a7 */ /* 0x0022a400080011ff */
[----:B--2---:R-:W-:Y:S05]  /*7590*/  @!P0 NANOSLEEP.SYNCS 0x989680 ;  /* 0x009896800000895d */ /* 0x004fea0003900000 */
[----:B------:R-:W2:Y:S02]  /*75a0*/  @!P0 SYNCS.PHASECHK.TRANS64 P0, [R0+URZ+0x100], R2 ;  /* 0x00010002000085a7 */ /* 0x000ea400080010ff */
[----:B--2---:R-:W-:Y:S05]  /*75b0*/  @!P0 BRA `(.L_x_144) ;  /* 0xfffffffc00f08947 */ /* 0x004fea000383ffff */
[----:B------:R-:W-:Y:S05]  /*75c0*/  BRA `(.L_x_62) ;  /* 0xffffffbc00807947 */ /* 0x000fea000383ffff */
.L_x_70:
[----:B-1----:R1:W2:Y:S02]  /*75d0*/  SYNCS.PHASECHK.TRANS64.TRYWAIT P1, [R0+URZ+0xf0], R2 ;  /* 0x0000f002000075a7 */ /* 0x0022a400080211ff */
[----:B--2---:R-:W-:Y:S05]  /*75e0*/  @!P1 NANOSLEEP.SYNCS 0x989680 ;  /* 0x009896800000995d */ /* 0x004fea0003900000 */
[----:B------:R-:W2:Y:S02]  /*75f0*/  @!P1 SYNCS.PHASECHK.TRANS64 P1, [R0+URZ+0xf0], R2 ;  /* 0x0000f002000095a7 */ /* 0x000ea400080210ff */
[----:B--2---:R-:W-:Y:S05]  /*7600*/  @!P1 BRA `(.L_x_70) ;  /* 0xfffffffc00f09947 */ /* 0x004fea000383ffff */
[----:B------:R-:W-:Y:S05]  /*7610*/  BRA `(.L_x_145) ;  /* 0xffffffc000f47947 */ /* 0x000fea000383ffff */
.L_x_71:
[----:B------:R-:W-:-:S07]  /*7620*/  MOV R2, UR31 ;  /* 0x0000001f00027c02 */ /* 0x000fce0008000f00 */
.L_x_146:
[----:B-1----:R1:W2:Y:S02]  /*7630*/  SYNCS.PHASECHK.TRANS64.TRYWAIT P0, [R2+URZ+0x130], R0 ;  /* 0x00013000020075a7 */ /* 0x0022a400080011ff */
[----:B--2---:R-:W-:Y:S05]  /*7640*/  @!P0 NANOSLEEP.SYNCS 0x989680 ;  /* 0x009896800000895d */ /* 0x004fea0003900000 */
[----:B------:R-:W2:Y:S02]  /*7650*/  @!P0 SYNCS.PHASECHK.TRANS64 P0, [R2+URZ+0x130], R0 ;  /* 0x00013000020085a7 */ /* 0x000ea400080010ff */
[----:B--2---:R-:W-:Y:S05]  /*7660*/  @!P0 BRA `(.L_x_146) ;  /* 0xfffffffc00f08947 */ /* 0x004fea000383ffff */
[----:B------:R-:W-:Y:S05]  /*7670*/  BRA `(.L_x_147) ;  /* 0xffffffc400447947 */ /* 0x000fea000383ffff */
.L_x_74:
[----:B------:R-:W-:Y:S07]  /*7680*/  MOV R0, UR5 ;  /* 0x0000000500007c02 */ /* 0x000fee0008000f00 */
.L_x_148:
[----:B-1----:R1:W2:Y:S02]  /*7690*/  SYNCS.PHASECHK.TRANS64.TRYWAIT P0, [R0+URZ], R2 ;  /* 0x00000002000075a7 */ /* 0x0022a400080011ff */
[----:B--2---:R-:W-:Y:S05]  /*76a0*/  @!P0 NANOSLEEP.SYNCS 0x989680 ;  /* 0x009896800000895d */ /* 0x004fea0003900000 */
[----:B------:R-:W2:Y:S02]  /*76b0*/  @!P0 SYNCS.PHASECHK.TRANS64 P0, [R0+URZ], R2 ;  /* 0x00000002000085a7 */ /* 0x000ea400080010ff */
[----:B--2---:R-:W-:Y:S05]  /*76c0*/  @!P0 BRA `(.L_x_148) ;  /* 0xfffffffc00f08947 */ /* 0x004fea000383ffff */
[----:B------:R-:W-:Y:S05]  /*76d0*/  BRA `(.L_x_73) ;  /* 0xffffffc400607947 */ /* 0x000fea000383ffff */
.L_x_77:
[----:B------:R-:W-:-:S07]  /*76e0*/  MOV R0, UR4 ;  /* 0x0000000400007c02 */ /* 0x000fce0008000f00 */
.L_x_149:
[----:B--2---:R2:W4:Y:S02]  /*76f0*/  SYNCS.PHASECHK.TRANS64.TRYWAIT P0, [R0+URZ], R2 ;  /* 0x00000002000075a7 */ /* 0x00452400080011ff */
[----:B----4-:R-:W-:Y:S05]  /*7700*/  @!P0 NANOSLEEP.SYNCS 0x989680 ;  /* 0x009896800000895d */ /* 0x010fea0003900000 */
[----:B------:R-:W4:Y:S02]  /*7710*/  @!P0 SYNCS.PHASECHK.TRANS64 P0, [R0+URZ], R2 ;  /* 0x00000002000085a7 */ /* 0x000f2400080010ff */
[----:B----4-:R-:W-:Y:S05]  /*7720*/  @!P0 BRA `(.L_x_149) ;  /* 0xfffffffc00f08947 */ /* 0x010fea000383ffff */
[----:B------:R-:W-:Y:S05]  /*7730*/  BRA `(.L_x_150) ;  /* 0xffffffc8003c7947 */ /* 0x000fea000383ffff */
.L_x_78:
[----:B------:R-:W-:-:S07]  /*7740*/  MOV R0, UR5 ;  /* 0x0000000500007c02 */ /* 0x000fce0008000f00 */
.L_x_151:
[----:B-1----:R1:W2:Y:S02]  /*7750*/  SYNCS.PHASECHK.TRANS64.TRYWAIT P0, [R0+URZ], R3 ;  /* 0x00000003000075a7 */ /* 0x0022a400080011ff */
[----:B--2---:R-:W-:Y:S05]  /*7760*/  @!P0 NANOSLEEP.SYNCS 0x989680 ;  /* 0x009896800000895d */ /* 0x004fea0003900000 */
[----:B------:R-:W2:Y:S02]  /*7770*/  @!P0 SYNCS.PHASECHK.TRANS64 P0, [R0+URZ], R3 ;  /* 0x00000003000085a7 */ /* 0x000ea400080010ff */
[----:B--2---:R-:W-:Y:S05]  /*7780*/  @!P0 BRA `(.L_x_151) ;  /* 0xfffffffc00f08947 */ /* 0x004fea000383ffff */
[----:B------:R-:W-:Y:S05]  /*7790*/  BRA `(.L_x_152) ;  /* 0xffffffc800487947 */ /* 0x000fea000383ffff */
.L_x_79:
[----:B------:R-:W-:-:S07]  /*77a0*/  MOV R0, UR5 ;  /* 0x0000000500007c02 */ /* 0x000fce0008000f00 */
.L_x_153:
[----:B-1----:R1:W2:Y:S02]  /*77b0*/  SYNCS.PHASECHK.TRANS64.TRYWAIT P0, [R0+URZ], R3 ;  /* 0x00000003000075a7 */ /* 0x0022a400080011ff */
[----:B--2---:R-:W-:Y:S05]  /*77c0*/  @!P0 NANOSLEEP.SYNCS 0x989680 ;  /* 0x009896800000895d */ /* 0x004fea0003900000 */
[----:B------:R-:W2:Y:S02]  /*77d0*/  @!P0 SYNCS.PHASECHK.TRANS64 P0, [R0+URZ], R3 ;  /* 0x00000003000085a7 */ /* 0x000ea400080010ff */
[----:B--2---:R-:W-:Y:S05]  /*77e0*/  @!P0 BRA `(.L_x_153) ;  /* 0xfffffffc00f08947 */ /* 0x004fea000383ffff */
[----:B------:R-:W-:Y:S05]  /*77f0*/  BRA `(.L_x_154) ;  /* 0xffffffc800547947 */ /* 0x000fea000383ffff */
.L_x_80:
[----:B-1----:R-:W-:-:S07]  /*7800*/  MOV R0, UR4 ;  /* 0x0000000400007c02 */ /* 0x002fce0008000f00 */
.L_x_155:
[----:B-1----:R1:W2:Y:S02]  /*7810*/  SYNCS.PHASECHK.TRANS64.TRYWAIT P0, [R0+URZ], R2 ;  /* 0x00000002000075a7 */ /* 0x0022a400080011ff */
[----:B--2---:R-:W-:Y:S05]  /*7820*/  @!P0 NANOSLEEP.SYNCS 0x989680 ;  /* 0x009896800000895d */ /* 0x004fea0003900000 */
[----:B------:R-:W2:Y:S02]  /*7830*/  @!P0 SYNCS.PHASECHK.TRANS64 P0, [R0+URZ], R2 ;  /* 0x00000002000085a7 */ /* 0x000ea400080010ff */
[----:B--2---:R-:W-:Y:S05]  /*7840*/  @!P0 BRA `(.L_x_155) ;  /* 0xfffffffc00f08947 */ /* 0x004fea000383ffff */
[----:B------:R-:W-:Y:S05]  /*7850*/  BRA `(.L_x_156) ;  /* 0xffffffc800607947 */ /* 0x000fea000383ffff */
.L_x_85:
[----:B--2---:R2:W3:Y:S02]  /*7860*/  SYNCS.PHASECHK.TRANS64.TRYWAIT P0, [R7+URZ+0xf0], R0 ;  /* 0x0000f000070075a7 */ /* 0x0044e400080011ff */
[----:B---3--:R-:W-:Y:S05]  /*7870*/  @!P0 NANOSLEEP.SYNCS 0x989680 ;  /* 0x009896800000895d */ /* 0x008fea0003900000 */
[----:B------:R-:W3:Y:S02]  /*7880*/  @!P0 SYNCS.PHASECHK.TRANS64 P0, [R7+URZ+0xf0], R0 ;  /* 0x0000f000070085a7 */ /* 0x000ee400080010ff */
[----:B---3--:R-:W-:Y:S05]  /*7890*/  @!P0 BRA `(.L_x_85) ;  /* 0xfffffffc00f08947 */ /* 0x008fea000383ffff */
[----:B------:R-:W-:Y:S05]  /*78a0*/  BRA `(.L_x_157) ;  /* 0xffffffcc00747947 */ /* 0x000fea000383ffff */
.L_x_88:
[----:B-1----:R-:W-:Y:S07]  /*78b0*/  MOV R0, UR17 ;  /* 0x0000001100007c02 */ /* 0x002fee0008000f00 */
.L_x_158:
[----:B-1----:R1:W2:Y:S02]  /*78c0*/  SYNCS.PHASECHK.TRANS64.TRYWAIT P2, [R0+URZ+0xe8], R7 ;  /* 0x0000e807000075a7 */ /* 0x0022a400080411ff */
[----:B--2---:R-:W-:Y:S05]  /*78d0*/  @!P2 NANOSLEEP.SYNCS 0x989680 ;  /* 0x009896800000a95d */ /* 0x004fea0003900000 */
[----:B------:R-:W2:Y:S02]  /*78e0*/  @!P2 SYNCS.PHASECHK.TRANS64 P2, [R0+URZ+0xe8], R7 ;  /* 0x0000e8070000a5a7 */ /* 0x000ea400080410ff */
[----:B--2---:R-:W-:Y:S05]  /*78f0*/  @!P2 BRA `(.L_x_158) ;  /* 0xfffffffc00f0a947 */ /* 0x004fea000383ffff */
[----:B------:R-:W-:Y:S05]  /*7900*/  BRA `(.L_x_87) ;  /* 0xffffffd000d47947 */ /* 0x000fea000383ffff */
.L_x_91:
[----:B-1----:R-:W-:Y:S07]  /*7910*/  MOV R0, UR17 ;  /* 0x0000001100007c02 */ /* 0x002fee0008000f00 */
.L_x_159:
[----:B-1----:R1:W2:Y:S02]  /*7920*/  SYNCS.PHASECHK.TRANS64.TRYWAIT P0, [R0+URZ+0xd8], R6 ;  /* 0x0000d806000075a7 */ /* 0x0022a400080011ff */
[----:B--2---:R-:W-:Y:S05]  /*7930*/  @!P0 NANOSLEEP.SYNCS 0x989680 ;  /* 0x009896800000895d */ /* 0x004fea0003900000 */
[----:B------:R-:W2:Y:S02]  /*7940*/  @!P0 SYNCS.PHASECHK.TRANS64 P0, [R0+URZ+0xd8], R6 ;  /* 0x0000d806000085a7 */ /* 0x000ea400080010ff */
[----:B--2---:R-:W-:Y:S05]  /*7950*/  @!P0 BRA `(.L_x_159) ;  /* 0xfffffffc00f08947 */ /* 0x004fea000383ffff */
[----:B------:R-:W-:Y:S05]  /*7960*/  BRA `(.L_x_160) ;  /* 0xffffffd400247947 */ /* 0x000fea000383ffff */
.L_x_94:
[----:B---3--:R3:W1:Y:S02]  /*7970*/  SYNCS.PHASECHK.TRANS64.TRYWAIT P0, [R3+URZ+0xf0], R0 ;  /* 0x0000f000030075a7 */ /* 0x00866400080011ff */
[----:B-1----:R-:W-:Y:S05]  /*7980*/  @!P0 NANOSLEEP.SYNCS 0x989680 ;  /* 0x009896800000895d */ /* 0x002fea0003900000 */
[----:B------:R-:W1:Y:S02]  /*7990*/  @!P0 SYNCS.PHASECHK.TRANS64 P0, [R3+URZ+0xf0], R0 ;  /* 0x0000f000030085a7 */ /* 0x000e6400080010ff */
[----:B-1----:R-:W-:Y:S05]  /*79a0*/  @!P0 BRA `(.L_x_94) ;  /* 0xfffffffc00f08947 */ /* 0x002fea000383ffff */
[----:B------:R-:W-:Y:S05]  /*79b0*/  BRA `(.L_x_161) ;  /* 0xffffffd800707947 */ /* 0x000fea000383ffff */
.L_x_105:
[----:B-1----:R-:W-:Y:S04]  /*79c0*/  MOV R0, UR44 ;  /* 0x0000002c00007c02 */ /* 0x002fe80008000f00 */
[----:B------:R1:W2:Y:S03]  /*79d0*/  SYNCS.PHASECHK.TRANS64.TRYWAIT P1, [R0+URZ+0xd0], R4 ;  /* 0x0000d004000075a7 */ /* 0x0002a600080211ff */
[----:B--2---:R-:W-:Y:S05]  /*79e0*/  @!P1 NANOSLEEP.SYNCS 0x989680 ;  /* 0x009896800000995d */ /* 0x004fea0003900000 */
[----:B------:R-:W2:Y:S02]  /*79f0*/  @!P1 SYNCS.PHASECHK.TRANS64 P1, [R0+URZ+0xd0], R4 ;  /* 0x0000d004000095a7 */ /* 0x000ea400080210ff */
[----:B--2---:R-:W-:Y:S05]  /*7a00*/  @!P1 BRA `(.L_x_105) ;  /* 0xfffffffc00ec9947 */ /* 0x004fea000383ffff */
[----:B------:R-:W-:Y:S05]  /*7a10*/  BRA `(.L_x_104) ;  /* 0xffffffe400c07947 */ /* 0x000fea000383ffff */
.L_x_107:
[----:B------:R1:W1:Y:S02]  /*7a20*/  SYNCS.PHASECHK.TRANS64.TRYWAIT P1, [R22+URZ+0x110], R3 ;  /* 0x00011003160075a7 */ /* 0x00026400080211ff */
[----:B-1----:R-:W-:Y:S05]  /*7a30*/  @!P1 NANOSLEEP.SYNCS 0x989680 ;  /* 0x009896800000995d */ /* 0x002fea0003900000 */
[----:B------:R-:W1:Y:S02]  /*7a40*/  @!P1 SYNCS.PHASECHK.TRANS64 P1, [R22+URZ+0x110], R3 ;  /* 0x00011003160095a7 */ /* 0x000e6400080210ff */
[----:B-1----:R-:W-:Y:S05]  /*7a50*/  @!P1 BRA `(.L_x_107) ;  /* 0xfffffffc00f09947 */ /* 0x002fea000383ffff */
[----:B------:R-:W-:Y:S05]  /*7a60*/  BRA `(.L_x_106) ;  /* 0xffffffe400fc7947 */ /* 0x000fea000383ffff */
        .weak           $__internal_0_$__cuda_sm10x_tcgen05_guardrail_trap_col_being_dealloced_not_returned_by_alloc
        .type           $__internal_0_$__cuda_sm10x_tcgen05_guardrail_trap_col_being_dealloced_not_returned_by_alloc,@function
        .size           $__internal_0_$__cuda_sm10x_tcgen05_guardrail_trap_col_being_dealloced_not_returned_by_alloc,($__internal_1_$__cuda_sm10x_tcgen05_guardrail_trap_phase_invalid_during_alloc - $__internal_0_$__cuda_sm10x_tcgen05_guardrail_trap_col_being_dealloced_not_returned_by_alloc)
$__internal_0_$__cuda_sm10x_tcgen05_guardrail_trap_col_being_dealloced_not_returned_by_alloc:
[----:B------:R-:W-:Y:S05]  /*7a70*/  BPT.TRAP 0x1 ;  /* 0x000000040000795c */ /* 0x000fea0000300000 */
[----:B------:R-:W-:-:S04]  /*7a80*/  HFMA2 R3, -RZ, RZ, 0, 0 ;  /* 0x00000000ff037431 */ /* 0x000fc800000001ff */
[----:B------:R-:W-:Y:S05]  /*7a90*/  RET.REL.NODEC R2 `(_ZN7cutlass13device_kernelINS_4gemm6kernel13GemmUniversalIN4cute5tupleIJiiiiEEENS1_10collective13CollectiveMmaINS1_35MainloopSm100TmaUmmaWarpSpecializedILi13ELi2ELi4ENS5_IJNS4_1CILi1EEENSA_ILi4EEESB_EEEEENS5_IJNSA_ILi64EEESF_NSA_ILi128EEEEEENS_12float_e4m3_tENS5_IJlSB_lEEESI_SJ_NS4_8TiledMMAINS4_8MMA_AtomIJNS4_10MMA_TraitsINS4_19SM100_MMA_F8F6F4_SSEJSI_SI_fSF_SF_NS4_17integral_constantINS4_4UMMA5MajorELSQ_0EEESR_NSO_INSP_7ScaleInELSS_0EEEST_EEEEEENS4_6LayoutINS5_IJSB_SB_SB_EEENS5_IJNSA_ILi0EEESY_SY_EEEEENS5_IJNS4_10UnderscoreES11_S11_EEEEENS4_23SM90_TMA_LOAD_MULTICASTENS4_14ComposedLayoutINS4_7SwizzleILi3ELi4ELi3EEENS4_18smem_ptr_flag_bitsILi8EEENSW_INS5_IJNSA_ILi8EEESG_EEENS5_IJSG_SB_EEEEEEEvNS4_8identityENS4_13SM90_TMA_LOADES1E_vS1F_EENS_8epilogue10collective18CollectiveEpilogueINS1I_23Sm100TmaWarpSpecializedILi1ELi1ELi32ELb0ELb0EEEJSH_NS5_IJNSW_ISF_SB_EES1N_EEESI_SJ_SI_SJ_NS1I_6fusion15FusionCallbacksIS1M_NS1P_17LinearCombinationISI_fSI_fLNS_15FloatRoundStyleE2EEESH_S1O_JEEENS4_5SM1004TMEM4LOAD26SM100_TMEM_LOAD_16dp32b32xES1G_NS15_INS16_ILi2ELi4ELi3EEES19_NSW_INS5_IJS1A_SF_EEENS5_IJSF_SB_EEEEEEENS4_39AutoVectorizingCopyWithAssumedAlignmentILi128EEENS4_14SM90_TMA_STOREES23_S25_S25_EEEvvEEEEvNT_6ParamsE) ;  /* 0xffffff8402587950 */ /* 0x000fea0003c3ffff */
        .weak           $__internal_1_$__cuda_sm10x_tcgen05_guardrail_trap_phase_invalid_during_alloc
        .type           $__internal_1_$__cuda_sm10x_tcgen05_guardrail_trap_phase_invalid_during_alloc,@function
        .size           $__internal_1_$__cuda_sm10x_tcgen05_guardrail_trap_phase_invalid_during_alloc,($__internal_2_$__cuda_sm10x_tcgen05_guardrail_trap_unallocated_columns_being_dealloced - $__internal_1_$__cuda_sm10x_tcgen05_guardrail_trap_phase_invalid_during_alloc)
$__internal_1_$__cuda_sm10x_tcgen05_guardrail_trap_phase_invalid_during_alloc:
[----:B------:R-:W-:Y:S05]  /*7aa0*/  BPT.TRAP 0x1 ;  /* 0x000000040000795c */ /* 0x000fea0000300000 */
[----:B------:R-:W-:-:S04]  /*7ab0*/  MOV R5, 0x0 ;  /* 0x0000000000057802 */ /* 0x000fc80000000f00 */
[----:B------:R-:W-:Y:S05]  /*7ac0*/  RET.REL.NODEC R4 `(_ZN7cutlass13device_kernelINS_4gemm6kernel13GemmUniversalIN4cute5tupleIJiiiiEEENS1_10collective13CollectiveMmaINS1_35MainloopSm100TmaUmmaWarpSpecializedILi13ELi2ELi4ENS5_IJNS4_1CILi1EEENSA_ILi4EEESB_EEEEENS5_IJNSA_ILi64EEESF_NSA_ILi128EEEEEENS_12float_e4m3_tENS5_IJlSB_lEEESI_SJ_NS4_8TiledMMAINS4_8MMA_AtomIJNS4_10MMA_TraitsINS4_19SM100_MMA_F8F6F4_SSEJSI_SI_fSF_SF_NS4_17integral_constantINS4_4UMMA5MajorELSQ_0EEESR_NSO_INSP_7ScaleInELSS_0EEEST_EEEEEENS4_6LayoutINS5_IJSB_SB_SB_EEENS5_IJNSA_ILi0EEESY_SY_EEEEENS5_IJNS4_10UnderscoreES11_S11_EEEEENS4_23SM90_TMA_LOAD_MULTICASTENS4_14ComposedLayoutINS4_7SwizzleILi3ELi4ELi3EEENS4_18smem_ptr_flag_bitsILi8EEENSW_INS5_IJNSA_ILi8EEESG_EEENS5_IJSG_SB_EEEEEEEvNS4_8identityENS4_13SM90_TMA_LOADES1E_vS1F_EENS_8epilogue10collective18CollectiveEpilogueINS1I_23Sm100TmaWarpSpecializedILi1ELi1ELi32ELb0ELb0EEEJSH_NS5_IJNSW_ISF_SB_EES1N_EEESI_SJ_SI_SJ_NS1I_6fusion15FusionCallbacksIS1M_NS1P_17LinearCombinationISI_fSI_fLNS_15FloatRoundStyleE2EEESH_S1O_JEEENS4_5SM1004TMEM4LOAD26SM100_TMEM_LOAD_16dp32b32xES1G_NS15_INS16_ILi2ELi4ELi3EEES19_NSW_INS5_IJS1A_SF_EEENS5_IJSF_SB_EEEEEEENS4_39AutoVectorizingCopyWithAssumedAlignmentILi128EEENS4_14SM90_TMA_STOREES23_S25_S25_EEEvvEEEEvNT_6ParamsE) ;  /* 0xffffff84044c7950 */ /* 0x000fea0003c3ffff */
        .weak           $__internal_2_$__cuda_sm10x_tcgen05_guardrail_trap_unallocated_columns_being_dealloced
        .type           $__internal_2_$__cuda_sm10x_tcgen05_guardrail_trap_unallocated_columns_being_dealloced,@function
        .size           $__internal_2_$__cuda_sm10x_tcgen05_guardrail_trap_unallocated_columns_being_dealloced,(.L_x_163 - $__internal_2_$__cuda_sm10x_tcgen05_guardrail_trap_unallocated_columns_being_dealloced)
$__internal_2_$__cuda_sm10x_tcgen05_guardrail_trap_unallocated_columns_being_dealloced:
[----:B------:R-:W-:Y:S05]  /*7ad0*/  BPT.TRAP 0x1 ;  /* 0x000000040000795c */ /* 0x000fea0000300000 */
[----:B------:R-:W-:-:S04]  /*7ae0*/  HFMA2 R3, -RZ, RZ, 0, 0 ;  /* 0x00000000ff037431 */ /* 0x000fc800000001ff */
[----:B------:R-:W-:Y:S05]  /*7af0*/  RET.REL.NODEC R2 `(_ZN7cutlass13device_kernelINS_4gemm6kernel13GemmUniversalIN4cute5tupleIJiiiiEEENS1_10collective13CollectiveMmaINS1_35MainloopSm100TmaUmmaWarpSpecializedILi13ELi2ELi4ENS5_IJNS4_1CILi1EEENSA_ILi4EEESB_EEEEENS5_IJNSA_ILi64EEESF_NSA_ILi128EEEEEENS_12float_e4m3_tENS5_IJlSB_lEEESI_SJ_NS4_8TiledMMAINS4_8MMA_AtomIJNS4_10MMA_TraitsINS4_19SM100_MMA_F8F6F4_SSEJSI_SI_fSF_SF_NS4_17integral_constantINS4_4UMMA5MajorELSQ_0EEESR_NSO_INSP_7ScaleInELSS_0EEEST_EEEEEENS4_6LayoutINS5_IJSB_SB_SB_EEENS5_IJNSA_ILi0EEESY_SY_EEEEENS5_IJNS4_10UnderscoreES11_S11_EEEEENS4_23SM90_TMA_LOAD_MULTICASTENS4_14ComposedLayoutINS4_7SwizzleILi3ELi4ELi3EEENS4_18smem_ptr_flag_bitsILi8EEENSW_INS5_IJNSA_ILi8EEESG_EEENS5_IJSG_SB_EEEEEEEvNS4_8identityENS4_13SM90_TMA_LOADES1E_vS1F_EENS_8epilogue10collective18CollectiveEpilogueINS1I_23Sm100TmaWarpSpecializedILi1ELi1ELi32ELb0ELb0EEEJSH_NS5_IJNSW_ISF_SB_EES1N_EEESI_SJ_SI_SJ_NS1I_6fusion15FusionCallbacksIS1M_NS1P_17LinearCombinationISI_fSI_fLNS_15FloatRoundStyleE2EEESH_S1O_JEEENS4_5SM1004TMEM4LOAD26SM100_TMEM_LOAD_16dp32b32xES1G_NS15_INS16_ILi2ELi4ELi3EEES19_NSW_INS5_IJS1A_SF_EEENS5_IJSF_SB_EEEEEEENS4_39AutoVectorizingCopyWithAssumedAlignmentILi128EEENS4_14SM90_TMA_STOREES23_S25_S25_EEEvvEEEEvNT_6ParamsE) ;  /* 0xffffff8402407950 */ /* 0x000fea0003c3ffff */
.L_x_162:
[----:B------:R-:W-:-:S00]  /*7b00*/  BRA `(.L_x_162) ;  /* 0xfffffffc00fc7947 */ /* 0x000fc0000383ffff */
[----:B------:R-:W-:-:S00]  /*7b10*/  NOP ;  /* 0x0000000000007918 */ /* 0x000fc00000000000 */
        /* <DEDUP_REMOVED lines=14> */
.L_x_163:


//--------------------- .nv.global.init           --------------------------
	.section	.nv.global.init,"aw",@progbits
.nv.global.init:
	.type		$str$27,@object
	.size		$str$27,($str$28 - $str$27)
$str$27:
        /*0000*/ 	.byte	0x28, 0x61, 0x64, 0x64, 0x72, 0x65, 0x73, 0x73, 0x20, 0x26, 0x20, 0x6d, 0x61, 0x73, 0x6b, 0x29
        /*0010*/ 	.byte	0x20, 0x3d, 0x3d, 0x20, 0x30, 0x00
	.type		$str$28,@object
	.size		$str$28,($str$26 - $str$28)
$str$28:
        /*0016*/ 	.byte	0x2f, 0x74, 0x6d, 0x70, 0x2f, 0x63, 0x75, 0x74, 0x6c, 0x61, 0x73, 0x73, 0x5f, 0x73, 0x77, 0x65
        /*0026*/ 	.byte	0x65, 0x70, 0x5f, 0x73, 0x72, 0x63, 0x2f, 0x69, 0x6e, 0x63, 0x6c, 0x75, 0x64, 0x65, 0x2f, 0x63
        /*0036*/ 	.byte	0x75, 0x74, 0x65, 0x2f, 0x70, 0x6f, 0x69, 0x6e, 0x74, 0x65, 0x72, 0x5f, 0x66, 0x6c, 0x61, 0x67
        /*0046*/ 	.byte	0x67, 0x65, 0x64, 0x2e, 0x68, 0x70, 0x70, 0x00
	.type		$str$26,@object
	.size		$str$26,($str$25 - $str$26)
$str$26:
        /*004e*/ 	.byte	0x2f, 0x74, 0x6d, 0x70, 0x2f, 0x63, 0x75, 0x74, 0x6c, 0x61, 0x73, 0x73, 0x5f, 0x73, 0x77, 0x65
        /*005e*/ 	.byte	0x65, 0x70, 0x5f, 0x73, 0x72, 0x63, 0x2f, 0x69, 0x6e, 0x63, 0x6c, 0x75, 0x64, 0x65, 0x2f, 0x63
        /*006e*/ 	.byte	0x75, 0x74, 0x65, 0x2f, 0x61, 0x74, 0x6f, 0x6d, 0x2f, 0x63, 0x6f, 0x70, 0x79, 0x5f, 0x74, 0x72
        /*007e*/ 	.byte	0x61, 0x69, 0x74, 0x73, 0x5f, 0x73, 0x6d, 0x31, 0x30, 0x30, 0x2e, 0x68, 0x70, 0x70, 0x00
	.type		$str$25,@object
	.size		$str$25,(__unnamed_1 - $str$25)
$str$25:
        /*008d*/ 	.byte	0x28, 0x28, 0x75, 0x69, 0x6e, 0x74, 0x33, 0x32, 0x5f, 0x74, 0x28, 0x74, 0x68, 0x72, 0x65, 0x61
        /*009d*/ 	.byte	0x64, 0x49, 0x64, 0x78, 0x2e, 0x78, 0x29, 0x20, 0x2f, 0x20, 0x33, 0x32, 0x29, 0x20, 0x25, 0x20
        /*00ad*/ 	.byte	0x34, 0x29, 0x20, 0x3d, 0x3d, 0x20, 0x28, 0x28, 0x28, 0x74, 0x6d, 0x65, 0x6d, 0x5f, 0x61, 0x64
        /*00bd*/ 	.byte	0x64, 0x72, 0x20, 0x3e, 0x3e, 0x20, 0x31, 0x36, 0x29, 0x20, 0x2f, 0x20, 0x33, 0x32, 0x29, 0x20
        /*00cd*/ 	.byte	0x25, 0x20, 0x34, 0x29, 0x00
	.type		__unnamed_1,@object
	.size		__unnamed_1,(__unnamed_2 - __unnamed_1)
__unnamed_1:
        /*00d2*/ 	.byte	0x61, 0x75, 0x74, 0x6f, 0x20, 0x63, 0x75, 0x74, 0x65, 0x3a, 0x3a, 0x61, 0x73, 0x5f, 0x70, 0x6f
        /* <DEDUP_REMOVED lines=24> */
        /*0262*/ 	.byte	0x3c, 0x34, 0x30, 0x39, 0x36, 0x3e, 0x3e, 0x3e, 0x3e, 0x5d, 0x00
	.type		__unnamed_2,@object
	.size		__unnamed_2,(.L_2 - __unnamed_2)
__unnamed_2:
        /* <DEDUP_REMOVED lines=40> */
        /*04ed*/ 	.byte	0x74, 0x65, 0x3a, 0x3a, 0x43, 0x3c, 0x30, 0x3e, 0x3e, 0x3e, 0x3e, 0x5d, 0x00
.L_2:


//--------------------- .nv.shared._ZN7cutlass13device_kernelINS_4gemm6kernel13GemmUniversalIN4cute5tupleIJiiiiEEENS1_10collective13CollectiveMmaINS1_35MainloopSm100TmaUmmaWarpSpecializedILi13ELi2ELi4ENS5_IJNS4_1CILi1EEENSA_ILi4EEESB_EEEEENS5_IJNSA_ILi64EEESF_NSA_ILi128EEEEEENS_12float_e4m3_tENS5_IJlSB_lEEESI_SJ_NS4_8TiledMMAINS4_8MMA_AtomIJNS4_10MMA_TraitsINS4_19SM100_MMA_F8F6F4_SSEJSI_SI_fSF_SF_NS4_17integral_constantINS4_4UMMA5MajorELSQ_0EEESR_NSO_INSP_7ScaleInELSS_0EEEST_EEEEEENS4_6LayoutINS5_IJSB_SB_SB_EEENS5_IJNSA_ILi0EEESY_SY_EEEEENS5_IJNS4_10UnderscoreES11_S11_EEEEENS4_23SM90_TMA_LOAD_MULTICASTENS4_14ComposedLayoutINS4_7SwizzleILi3ELi4ELi3EEENS4_18smem_ptr_flag_bitsILi8EEENSW_INS5_IJNSA_ILi8EEESG_EEENS5_IJSG_SB_EEEEEEEvNS4_8identityENS4_13SM90_TMA_LOADES1E_vS1F_EENS_8epilogue10collective18CollectiveEpilogueINS1I_23Sm100TmaWarpSpecializedILi1ELi1ELi32ELb0ELb0EEEJSH_NS5_IJNSW_ISF_SB_EES1N_EEESI_SJ_SI_SJ_NS1I_6fusion15FusionCallbacksIS1M_NS1P_17LinearCombinationISI_fSI_fLNS_15FloatRoundStyleE2EEESH_S1O_JEEENS4_5SM1004TMEM4LOAD26SM100_TMEM_LOAD_16dp32b32xES1G_NS15_INS16_ILi2ELi4ELi3EEES19_NSW_INS5_IJS1A_SF_EEENS5_IJSF_SB_EEEEEEENS4_39AutoVectorizingCopyWithAssumedAlignmentILi128EEENS4_14SM90_TMA_STOREES23_S25_S25_EEEvvEEEEvNT_6ParamsE --------------------------
	.section	.nv.shared._ZN7cutlass13device_kernelINS_4gemm6kernel13GemmUniversalIN4cute5tupleIJiiiiEEENS1_10collective13CollectiveMmaINS1_35MainloopSm100TmaUmmaWarpSpecializedILi13ELi2ELi4ENS5_IJNS4_1CILi1EEENSA_ILi4EEESB_EEEEENS5_IJNSA_ILi64EEESF_NSA_ILi128EEEEEENS_12float_e4m3_tENS5_IJlSB_lEEESI_SJ_NS4_8TiledMMAINS4_8MMA_AtomIJNS4_10MMA_TraitsINS4_19SM100_MMA_F8F6F4_SSEJSI_SI_fSF_SF_NS4_17integral_constantINS4_4UMMA5MajorELSQ_0EEESR_NSO_INSP_7ScaleInELSS_0EEEST_EEEEEENS4_6LayoutINS5_IJSB_SB_SB_EEENS5_IJNSA_ILi0EEESY_SY_EEEEENS5_IJNS4_10UnderscoreES11_S11_EEEEENS4_23SM90_TMA_LOAD_MULTICASTENS4_14ComposedLayoutINS4_7SwizzleILi3ELi4ELi3EEENS4_18smem_ptr_flag_bitsILi8EEENSW_INS5_IJNSA_ILi8EEESG_EEENS5_IJSG_SB_EEEEEEEvNS4_8identityENS4_13SM90_TMA_LOADES1E_vS1F_EENS_8epilogue10collective18CollectiveEpilogueINS1I_23Sm100TmaWarpSpecializedILi1ELi1ELi32ELb0ELb0EEEJSH_NS5_IJNSW_ISF_SB_EES1N_EEESI_SJ_SI_SJ_NS1I_6fusion15FusionCallbacksIS1M_NS1P_17LinearCombinationISI_fSI_fLNS_15FloatRoundStyleE2EEESH_S1O_JEEENS4_5SM1004TMEM4LOAD26SM100_TMEM_LOAD_16dp32b32xES1G_NS15_INS16_ILi2ELi4ELi3EEES19_NSW_INS5_IJS1A_SF_EEENS5_IJSF_SB_EEEEEEENS4_39AutoVectorizingCopyWithAssumedAlignmentILi128EEENS4_14SM90_TMA_STOREES23_S25_S25_EEEvvEEEEvNT_6ParamsE,"aw",@nobits
	.sectionflags	@""
	.align	16
	.zero		1024


//--------------------- .nv.shared.reserved.0     --------------------------
	.section	.nv.shared.reserved.0,"aw",@nobits
	.weak		__nv_reservedSMEM_offset_0_alias
	.size		__nv_reservedSMEM_offset_0_alias, 0, 64
	.other		__nv_reservedSMEM_offset_0_alias,@"STO_CUDA_RESERVED_SHARED STV_DEFAULT"
__nv_reservedSMEM_offset_0_alias:
	.zero		0
.nv.shared.reserved.0:
	.zero		64
	.weak		__nv_reservedSMEM_tcgen05_partition
	.type		__nv_reservedSMEM_tcgen05_partition,@object
	.size		__nv_reservedSMEM_tcgen05_partition,(.L_0 - __nv_reservedSMEM_tcgen05_partition)
__nv_reservedSMEM_tcgen05_partition:
	.zero		32
.L_0:


//--------------------- .nv.global                --------------------------
	.section	.nv.global,"aw",@nobits
.nv.global:
	.type		_ZN40_INTERNAL_052da40f_4_k_cu_d556c122_319654cute1_E,@object
	.size		_ZN40_INTERNAL_052da40f_4_k_cu_d556c122_319654cute1_E,(_ZN40_INTERNAL_052da40f_4_k_cu_d556c122_319654cuda3std3__45__cpo6cbeginE - _ZN40_INTERNAL_052da40f_4_k_cu_d556c122_319654cute1_E)
_ZN40_INTERNAL_052da40f_4_k_cu_d556c122_319654cute1_E:
	.zero		1
	.type		_ZN40_INTERNAL_052da40f_4_k_cu_d556c122_319654cuda3std3__45__cpo6cbeginE,@object
	.size		_ZN40_INTERNAL_052da40f_4_k_cu_d556c122_319654cuda3std3__45__cpo6cbeginE,(_ZN40_INTERNAL_052da40f_4_k_cu_d556c122_319654cuda3std3__48in_placeE - _ZN40_INTERNAL_052da40f_4_k_cu_d556c122_319654cuda3std3__45__cpo6cbeginE)
_ZN40_INTERNAL_052da40f_4_k_cu_d556c122_319654cuda3std3__45__cpo6cbeginE:
	.zero		1
	.type		_ZN40_INTERNAL_052da40f_4_k_cu_d556c122_319654cuda3std3__48in_placeE,@object
	.size		_ZN40_INTERNAL_052da40f_4_k_cu_d556c122_319654cuda3std3__48in_placeE,(_ZN40_INTERNAL_052da40f_4_k_cu_d556c122_319654cuda3std6ranges3__45__cpo9iter_moveE - _ZN40_INTERNAL_052da40f_4_k_cu_d556c122_319654cuda3std3__48in_placeE)
_ZN40_INTERNAL_052da40f_4_k_cu_d556c122_319654cuda3std3__48in_placeE:
	.zero		1
	.type		_ZN40_INTERNAL_052da40f_4_k_cu_d556c122_319654cuda3std6ranges3__45__cpo9iter_moveE,@object
	.size		_ZN40_INTERNAL_052da40f_4_k_cu_d556c122_319654cuda3std6ranges3__45__cpo9iter_moveE,(_ZN40_INTERNAL_052da40f_4_k_cu_d556c122_319654cuda3std3__45__cpo5beginE - _ZN40_INTERNAL_052da40f_4_k_cu_d556c122_319654cuda3std6ranges3__45__cpo9iter_moveE)
_ZN40_INTERNAL_052da40f_4_k_cu_d556c122_319654cuda3std6ranges3__45__cpo9iter_moveE:
	.zero		1
	.type		_ZN40_INTERNAL_052da40f_4_k_cu_d556c122_319654cuda3std3__45__cpo5beginE,@object
	.size		_ZN40_INTERNAL_052da40f_4_k_cu_d556c122_319654cuda3std3__45__cpo5beginE,(_ZN40_INTERNAL_052da40f_4_k_cu_d556c122_319654cuda3std3__442_GLOBAL__N__052da40f_4_k_cu_d556c122_319656ignoreE - _ZN40_INTERNAL_052da40f_4_k_cu_d556c122_319654cuda3std3__45__cpo5beginE)
_ZN40_INTERNAL_052da40f_4_k_cu_d556c122_319654cuda3std3__45__cpo5beginE:
	.zero		1
	.type		_ZN40_INTERNAL_052da40f_4_k_cu_d556c122_319654cuda3std3__442_GLOBAL__N__052da40f_4_k_cu_d556c122_319656ignoreE,@object
	.size		_ZN40_INTERNAL_052da40f_4_k_cu_d556c122_319654cuda3std3__442_GLOBAL__N__052da40f_4_k_cu_d556c122_319656ignoreE,(_ZN40_INTERNAL_052da40f_4_k_cu_d556c122_319654cute7productE - _ZN40_INTERNAL_052da40f_4_k_cu_d556c122_319654cuda3std3__442_GLOBAL__N__052da40f_4_k_cu_d556c122_319656ignoreE)
_ZN40_INTERNAL_052da40f_4_k_cu_d556c122_319654cuda3std3__442_GLOBAL__N__052da40f_4_k_cu_d556c122_319656ignoreE:
	.zero		1
	.type		_ZN40_INTERNAL_052da40f_4_k_cu_d556c122_319654cute7productE,@object
	.size		_ZN40_INTERNAL_052da40f_4_k_cu_d556c122_319654cute7productE,(_ZN40_INTERNAL_052da40f_4_k_cu_d556c122_319654cuda3std3__45__cpo3endE - _ZN40_INTERNAL_052da40f_4_k_cu_d556c122_319654cute7productE)
_ZN40_INTERNAL_052da40f_4_k_cu_d556c122_319654cute7productE:
	.zero		1
	.type		_ZN40_INTERNAL_052da40f_4_k_cu_d556c122_319654cuda3std3__45__cpo3endE,@object
	.size		_ZN40_INTERNAL_052da40f_4_k_cu_d556c122_319654cuda3std3__45__cpo3endE,(_ZN40_INTERNAL_052da40f_4_k_cu_d556c122_319654cuda3std3__419piecewise_constructE - _ZN40_INTERNAL_052da40f_4_k_cu_d556c122_319654cuda3std3__45__cpo3endE)
_ZN40_INTERNAL_052da40f_4_k_cu_d556c122_319654cuda3std3__45__cpo3endE:
	.zero		1
	.type		_ZN40_INTERNAL_052da40f_4_k_cu_d556c122_319654cuda3std3__419piecewise_constructE,@object
	.size		_ZN40_INTERNAL_052da40f_4_k_cu_d556c122_319654cuda3std3__419piecewise_constructE,(_ZN40_INTERNAL_052da40f_4_k_cu_d556c122_319654cuda3std3__45__cpo4cendE - _ZN40_INTERNAL_052da40f_4_k_cu_d556c122_319654cuda3std3__419piecewise_constructE)
_ZN40_INTERNAL_052da40f_4_k_cu_d556c122_319654cuda3std3__419piecewise_constructE:
	.zero		1
	.type		_ZN40_INTERNAL_052da40f_4_k_cu_d556c122_319654cuda3std3__45__cpo4cendE,@object
	.size		_ZN40_INTERNAL_052da40f_4_k_cu_d556c122_319654cuda3std3__45__cpo4cendE,(_ZN40_INTERNAL_052da40f_4_k_cu_d556c122_319654cuda3std6ranges3__45__cpo4swapE - _ZN40_INTERNAL_052da40f_4_k_cu_d556c122_319654cuda3std3__45__cpo4cendE)
_ZN40_INTERNAL_052da40f_4_k_cu_d556c122_319654cuda3std3__45__cpo4cendE:
	.zero		1
	.type		_ZN40_INTERNAL_052da40f_4_k_cu_d556c122_319654cuda3std6ranges3__45__cpo4swapE,@object
	.size		_ZN40_INTERNAL_052da40f_4_k_cu_d556c122_319654cuda3std6ranges3__45__cpo4swapE,(.L_10 - _ZN40_INTERNAL_052da40f_4_k_cu_d556c122_319654cuda3std6ranges3__45__cpo4swapE)
_ZN40_INTERNAL_052da40f_4_k_cu_d556c122_319654cuda3std6ranges3__45__cpo4swapE:
	.zero		1
.L_10:


//--------------------- .nv.constant0._ZN7cutlass13device_kernelINS_4gemm6kernel13GemmUniversalIN4cute5tupleIJiiiiEEENS1_10collective13CollectiveMmaINS1_35MainloopSm100TmaUmmaWarpSpecializedILi13ELi2ELi4ENS5_IJNS4_1CILi1EEENSA_ILi4EEESB_EEEEENS5_IJNSA_ILi64EEESF_NSA_ILi128EEEEEENS_12float_e4m3_tENS5_IJlSB_lEEESI_SJ_NS4_8TiledMMAINS4_8MMA_AtomIJNS4_10MMA_TraitsINS4_19SM100_MMA_F8F6F4_SSEJSI_SI_fSF_SF_NS4_17integral_constantINS4_4UMMA5MajorELSQ_0EEESR_NSO_INSP_7ScaleInELSS_0EEEST_EEEEEENS4_6LayoutINS5_IJSB_SB_SB_EEENS5_IJNSA_ILi0EEESY_SY_EEEEENS5_IJNS4_10UnderscoreES11_S11_EEEEENS4_23SM90_TMA_LOAD_MULTICASTENS4_14ComposedLayoutINS4_7SwizzleILi3ELi4ELi3EEENS4_18smem_ptr_flag_bitsILi8EEENSW_INS5_IJNSA_ILi8EEESG_EEENS5_IJSG_SB_EEEEEEEvNS4_8identityENS4_13SM90_TMA_LOADES1E_vS1F_EENS_8epilogue10collective18CollectiveEpilogueINS1I_23Sm100TmaWarpSpecializedILi1ELi1ELi32ELb0ELb0EEEJSH_NS5_IJNSW_ISF_SB_EES1N_EEESI_SJ_SI_SJ_NS1I_6fusion15FusionCallbacksIS1M_NS1P_17LinearCombinationISI_fSI_fLNS_15FloatRoundStyleE2EEESH_S1O_JEEENS4_5SM1004TMEM4LOAD26SM100_TMEM_LOAD_16dp32b32xES1G_NS15_INS16_ILi2ELi4ELi3EEES19_NSW_INS5_IJS1A_SF_EEENS5_IJSF_SB_EEEEEEENS4_39AutoVectorizingCopyWithAssumedAlignmentILi128EEENS4_14SM90_TMA_STOREES23_S25_S25_EEEvvEEEEvNT_6ParamsE --------------------------
	.section	.nv.constant0._ZN7cutlass13device_kernelINS_4gemm6kernel13GemmUniversalIN4cute5tupleIJiiiiEEENS1_10collective13CollectiveMmaINS1_35MainloopSm100TmaUmmaWarpSpecializedILi13ELi2ELi4ENS5_IJNS4_1CILi1EEENSA_ILi4EEESB_EEEEENS5_IJNSA_ILi64EEESF_NSA_ILi128EEEEEENS_12float_e4m3_tENS5_IJlSB_lEEESI_SJ_NS4_8TiledMMAINS4_8MMA_AtomIJNS4_10MMA_TraitsINS4_19SM100_MMA_F8F6F4_SSEJSI_SI_fSF_SF_NS4_17integral_constantINS4_4UMMA5MajorELSQ_0EEESR_NSO_INSP_7ScaleInELSS_0EEEST_EEEEEENS4_6LayoutINS5_IJSB_SB_SB_EEENS5_IJNSA_ILi0EEESY_SY_EEEEENS5_IJNS4_10UnderscoreES11_S11_EEEEENS4_23SM90_TMA_LOAD_MULTICASTENS4_14ComposedLayoutINS4_7SwizzleILi3ELi4ELi3EEENS4_18smem_ptr_flag_bitsILi8EEENSW_INS5_IJNSA_ILi8EEESG_EEENS5_IJSG_SB_EEEEEEEvNS4_8identityENS4_13SM90_TMA_LOADES1E_vS1F_EENS_8epilogue10collective18CollectiveEpilogueINS1I_23Sm100TmaWarpSpecializedILi1ELi1ELi32ELb0ELb0EEEJSH_NS5_IJNSW_ISF_SB_EES1N_EEESI_SJ_SI_SJ_NS1I_6fusion15FusionCallbacksIS1M_NS1P_17LinearCombinationISI_fSI_fLNS_15FloatRoundStyleE2EEESH_S1O_JEEENS4_5SM1004TMEM4LOAD26SM100_TMEM_LOAD_16dp32b32xES1G_NS15_INS16_ILi2ELi4ELi3EEES19_NSW_INS5_IJS1A_SF_EEENS5_IJSF_SB_EEEEEEENS4_39AutoVectorizingCopyWithAssumedAlignmentILi128EEENS4_14SM90_TMA_STOREES23_S25_S25_EEEvvEEEEvNT_6ParamsE,"a",@progbits
	.sectionflags	@""
	.align	4
.nv.constant0._ZN7cutlass13device_kernelINS_4gemm6kernel13GemmUniversalIN4cute5tupleIJiiiiEEENS1_10collective13CollectiveMmaINS1_35MainloopSm100TmaUmmaWarpSpecializedILi13ELi2ELi4ENS5_IJNS4_1CILi1EEENSA_ILi4EEESB_EEEEENS5_IJNSA_ILi64EEESF_NSA_ILi128EEEEEENS_12float_e4m3_tENS5_IJlSB_lEEESI_SJ_NS4_8TiledMMAINS4_8MMA_AtomIJNS4_10MMA_TraitsINS4_19SM100_MMA_F8F6F4_SSEJSI_SI_fSF_SF_NS4_17integral_constantINS4_4UMMA5MajorELSQ_0EEESR_NSO_INSP_7ScaleInELSS_0EEEST_EEEEEENS4_6LayoutINS5_IJSB_SB_SB_EEENS5_IJNSA_ILi0EEESY_SY_EEEEENS5_IJNS4_10UnderscoreES11_S11_EEEEENS4_23SM90_TMA_LOAD_MULTICASTENS4_14ComposedLayoutINS4_7SwizzleILi3ELi4ELi3EEENS4_18smem_ptr_flag_bitsILi8EEENSW_INS5_IJNSA_ILi8EEESG_EEENS5_IJSG_SB_EEEEEEEvNS4_8identityENS4_13SM90_TMA_LOADES1E_vS1F_EENS_8epilogue10collective18CollectiveEpilogueINS1I_23Sm100TmaWarpSpecializedILi1ELi1ELi32ELb0ELb0EEEJSH_NS5_IJNSW_ISF_SB_EES1N_EEESI_SJ_SI_SJ_NS1I_6fusion15FusionCallbacksIS1M_NS1P_17LinearCombinationISI_fSI_fLNS_15FloatRoundStyleE2EEESH_S1O_JEEENS4_5SM1004TMEM4LOAD26SM100_TMEM_LOAD_16dp32b32xES1G_NS15_INS16_ILi2ELi4ELi3EEES19_NSW_INS5_IJS1A_SF_EEENS5_IJSF_SB_EEEEEEENS4_39AutoVectorizingCopyWithAssumedAlignmentILi128EEENS4_14SM90_TMA_STOREES23_S25_S25_EEEvvEEEEvNT_6ParamsE:
	.zero		2944


//--------------------- SYMBOLS --------------------------

	.type		.nv.reservedSmem.offset0,@object
	.size		.nv.reservedSmem.offset0,0x4
	.type		.nv.reservedSmem.cap,@object
	.size		.nv.reservedSmem.cap,0x4
	.type		__assertfail,@function
